//
// Generated by NVIDIA NVVM Compiler
//
// Compiler Build ID: CL-36424714
// Cuda compilation tools, release 13.0, V13.0.88
// Based on NVVM 20.0.0
//

.version 9.0
.target sm_100
.address_size 64

	// .globl	_Z14softmax_kernelPKdPdi
// _ZZ14softmax_kernelPKdPdiE4maxv has been demoted
// _ZZ14softmax_kernelPKdPdiE3sum has been demoted
// _ZZ14forward_kernelPKdS0_S0_PdiibE3sum has been demoted
// _ZZ21get_grad_input_kernelPKdS0_PdiiE3sum has been demoted

.visible .entry _Z14softmax_kernelPKdPdi(
	.param .u64 .ptr .align 1 _Z14softmax_kernelPKdPdi_param_0,
	.param .u64 .ptr .align 1 _Z14softmax_kernelPKdPdi_param_1,
	.param .u32 _Z14softmax_kernelPKdPdi_param_2
)
{
	.reg .pred 	%p<17>;
	.reg .b32 	%r<46>;
	.reg .b32 	%f<3>;
	.reg .b64 	%rd<23>;
	.reg .b64 	%fd<114>;
	// demoted variable
	.shared .align 8 .f64 _ZZ14softmax_kernelPKdPdiE4maxv;
	// demoted variable
	.shared .align 8 .f64 _ZZ14softmax_kernelPKdPdiE3sum;
	ld.param.u64 	%rd9, [_Z14softmax_kernelPKdPdi_param_0];
	ld.param.u64 	%rd8, [_Z14softmax_kernelPKdPdi_param_1];
	ld.param.u32 	%r23, [_Z14softmax_kernelPKdPdi_param_2];
	cvta.to.global.u64 	%rd1, %rd9;
	mov.u32 	%r1, %tid.x;
	setp.ne.s32 	%p1, %r1, 0;
	@%p1 bra 	$L__BB0_16;
	ld.global.f64 	%fd111, [%rd1];
	st.shared.f64 	[_ZZ14softmax_kernelPKdPdiE4maxv], %fd111;
	setp.lt.s32 	%p2, %r23, 2;
	@%p2 bra 	$L__BB0_16;
	add.s32 	%r2, %r23, -1;
	add.s32 	%r25, %r23, -2;
	and.b32  	%r3, %r2, 15;
	setp.lt.u32 	%p3, %r25, 15;
	mov.b32 	%r43, 1;
	@%p3 bra 	$L__BB0_6;
	and.b32  	%r27, %r2, -16;
	neg.s32 	%r41, %r27;
	add.s64 	%rd21, %rd1, 64;
	mov.b32 	%r40, 0;
$L__BB0_4:
	.pragma "nounroll";
	ld.global.f64 	%fd22, [%rd21+-56];
	max.f64 	%fd23, %fd111, %fd22;
	ld.global.f64 	%fd24, [%rd21+-48];
	max.f64 	%fd25, %fd23, %fd24;
	ld.global.f64 	%fd26, [%rd21+-40];
	max.f64 	%fd27, %fd25, %fd26;
	ld.global.f64 	%fd28, [%rd21+-32];
	max.f64 	%fd29, %fd27, %fd28;
	ld.global.f64 	%fd30, [%rd21+-24];
	max.f64 	%fd31, %fd29, %fd30;
	ld.global.f64 	%fd32, [%rd21+-16];
	max.f64 	%fd33, %fd31, %fd32;
	ld.global.f64 	%fd34, [%rd21+-8];
	max.f64 	%fd35, %fd33, %fd34;
	ld.global.f64 	%fd36, [%rd21];
	max.f64 	%fd37, %fd35, %fd36;
	ld.global.f64 	%fd38, [%rd21+8];
	max.f64 	%fd39, %fd37, %fd38;
	ld.global.f64 	%fd40, [%rd21+16];
	max.f64 	%fd41, %fd39, %fd40;
	ld.global.f64 	%fd42, [%rd21+24];
	max.f64 	%fd43, %fd41, %fd42;
	ld.global.f64 	%fd44, [%rd21+32];
	max.f64 	%fd45, %fd43, %fd44;
	ld.global.f64 	%fd46, [%rd21+40];
	max.f64 	%fd47, %fd45, %fd46;
	ld.global.f64 	%fd48, [%rd21+48];
	max.f64 	%fd49, %fd47, %fd48;
	ld.global.f64 	%fd50, [%rd21+56];
	max.f64 	%fd51, %fd49, %fd50;
	ld.global.f64 	%fd52, [%rd21+64];
	max.f64 	%fd111, %fd51, %fd52;
	add.s32 	%r41, %r41, 16;
	add.s32 	%r40, %r40, 16;
	add.s64 	%rd21, %rd21, 128;
	setp.ne.s32 	%p4, %r41, 0;
	@%p4 bra 	$L__BB0_4;
	add.s32 	%r43, %r40, 1;
$L__BB0_6:
	setp.eq.s32 	%p5, %r3, 0;
	@%p5 bra 	$L__BB0_15;
	and.b32  	%r11, %r2, 7;
	setp.lt.u32 	%p6, %r3, 8;
	@%p6 bra 	$L__BB0_9;
	mul.wide.u32 	%rd10, %r43, 8;
	add.s64 	%rd11, %rd1, %rd10;
	ld.global.f64 	%fd54, [%rd11];
	max.f64 	%fd55, %fd111, %fd54;
	ld.global.f64 	%fd56, [%rd11+8];
	max.f64 	%fd57, %fd55, %fd56;
	ld.global.f64 	%fd58, [%rd11+16];
	max.f64 	%fd59, %fd57, %fd58;
	ld.global.f64 	%fd60, [%rd11+24];
	max.f64 	%fd61, %fd59, %fd60;
	ld.global.f64 	%fd62, [%rd11+32];
	max.f64 	%fd63, %fd61, %fd62;
	ld.global.f64 	%fd64, [%rd11+40];
	max.f64 	%fd65, %fd63, %fd64;
	ld.global.f64 	%fd66, [%rd11+48];
	max.f64 	%fd67, %fd65, %fd66;
	ld.global.f64 	%fd68, [%rd11+56];
	max.f64 	%fd111, %fd67, %fd68;
	add.s32 	%r43, %r43, 8;
$L__BB0_9:
	setp.eq.s32 	%p7, %r11, 0;
	@%p7 bra 	$L__BB0_15;
	and.b32  	%r14, %r2, 3;
	setp.lt.u32 	%p8, %r11, 4;
	@%p8 bra 	$L__BB0_12;
	mul.wide.u32 	%rd12, %r43, 8;
	add.s64 	%rd13, %rd1, %rd12;
	ld.global.f64 	%fd70, [%rd13];
	max.f64 	%fd71, %fd111, %fd70;
	ld.global.f64 	%fd72, [%rd13+8];
	max.f64 	%fd73, %fd71, %fd72;
	ld.global.f64 	%fd74, [%rd13+16];
	max.f64 	%fd75, %fd73, %fd74;
	ld.global.f64 	%fd76, [%rd13+24];
	max.f64 	%fd111, %fd75, %fd76;
	add.s32 	%r43, %r43, 4;
$L__BB0_12:
	setp.eq.s32 	%p9, %r14, 0;
	@%p9 bra 	$L__BB0_15;
	mul.wide.u32 	%rd14, %r43, 8;
	add.s64 	%rd22, %rd1, %rd14;
	neg.s32 	%r45, %r14;
$L__BB0_14:
	.pragma "nounroll";
	ld.global.f64 	%fd77, [%rd22];
	max.f64 	%fd111, %fd111, %fd77;
	add.s64 	%rd22, %rd22, 8;
	add.s32 	%r45, %r45, 1;
	setp.ne.s32 	%p10, %r45, 0;
	@%p10 bra 	$L__BB0_14;
$L__BB0_15:
	st.shared.f64 	[_ZZ14softmax_kernelPKdPdiE4maxv], %fd111;
$L__BB0_16:
	setp.ne.s32 	%p11, %r1, 0;
	bar.sync 	0;
	@%p11 bra 	$L__BB0_18;
	mov.b64 	%rd15, 0;
	st.shared.u64 	[_ZZ14softmax_kernelPKdPdiE3sum], %rd15;
$L__BB0_18:
	bar.sync 	0;
	setp.ge.s32 	%p12, %r1, %r23;
	mov.f64 	%fd112, 0d0000000000000000;
	@%p12 bra 	$L__BB0_23;
	mul.wide.u32 	%rd16, %r1, 8;
	add.s64 	%rd17, %rd1, %rd16;
	ld.global.f64 	%fd79, [%rd17];
	ld.shared.f64 	%fd80, [_ZZ14softmax_kernelPKdPdiE4maxv];
	sub.f64 	%fd15, %fd79, %fd80;
	fma.rn.f64 	%fd81, %fd15, 0d3FF71547652B82FE, 0d4338000000000000;
	{
	.reg .b32 %temp; 
	mov.b64 	{%r20, %temp}, %fd81;
	}
	mov.f64 	%fd82, 0dC338000000000000;
	add.rn.f64 	%fd83, %fd81, %fd82;
	fma.rn.f64 	%fd84, %fd83, 0dBFE62E42FEFA39EF, %fd15;
	fma.rn.f64 	%fd85, %fd83, 0dBC7ABC9E3B39803F, %fd84;
	fma.rn.f64 	%fd86, %fd85, 0d3E5ADE1569CE2BDF, 0d3E928AF3FCA213EA;
	fma.rn.f64 	%fd87, %fd86, %fd85, 0d3EC71DEE62401315;
	fma.rn.f64 	%fd88, %fd87, %fd85, 0d3EFA01997C89EB71;
	fma.rn.f64 	%fd89, %fd88, %fd85, 0d3F2A01A014761F65;
	fma.rn.f64 	%fd90, %fd89, %fd85, 0d3F56C16C1852B7AF;
	fma.rn.f64 	%fd91, %fd90, %fd85, 0d3F81111111122322;
	fma.rn.f64 	%fd92, %fd91, %fd85, 0d3FA55555555502A1;
	fma.rn.f64 	%fd93, %fd92, %fd85, 0d3FC5555555555511;
	fma.rn.f64 	%fd94, %fd93, %fd85, 0d3FE000000000000B;
	fma.rn.f64 	%fd95, %fd94, %fd85, 0d3FF0000000000000;
	fma.rn.f64 	%fd96, %fd95, %fd85, 0d3FF0000000000000;
	{
	.reg .b32 %temp; 
	mov.b64 	{%r21, %temp}, %fd96;
	}
	{
	.reg .b32 %temp; 
	mov.b64 	{%temp, %r22}, %fd96;
	}
	shl.b32 	%r28, %r20, 20;
	add.s32 	%r29, %r28, %r22;
	mov.b64 	%fd112, {%r21, %r29};
	{
	.reg .b32 %temp; 
	mov.b64 	{%temp, %r30}, %fd15;
	}
	mov.b32 	%f2, %r30;
	abs.f32 	%f1, %f2;
	setp.lt.f32 	%p13, %f1, 0f4086232B;
	@%p13 bra 	$L__BB0_22;
	setp.lt.f64 	%p14, %fd15, 0d0000000000000000;
	add.f64 	%fd97, %fd15, 0d7FF0000000000000;
	selp.f64 	%fd112, 0d0000000000000000, %fd97, %p14;
	setp.geu.f32 	%p15, %f1, 0f40874800;
	@%p15 bra 	$L__BB0_22;
	shr.u32 	%r31, %r20, 31;
	add.s32 	%r32, %r20, %r31;
	shr.s32 	%r33, %r32, 1;
	shl.b32 	%r34, %r33, 20;
	add.s32 	%r35, %r22, %r34;
	mov.b64 	%fd98, {%r21, %r35};
	sub.s32 	%r36, %r20, %r33;
	shl.b32 	%r37, %r36, 20;
	add.s32 	%r38, %r37, 1072693248;
	mov.b32 	%r39, 0;
	mov.b64 	%fd99, {%r39, %r38};
	mul.f64 	%fd112, %fd99, %fd98;
$L__BB0_22:
	atom.shared.add.f64 	%fd100, [_ZZ14softmax_kernelPKdPdiE3sum], %fd112;
$L__BB0_23:
	setp.ge.s32 	%p16, %r1, %r23;
	bar.sync 	0;
	@%p16 bra 	$L__BB0_25;
	ld.shared.f64 	%fd101, [_ZZ14softmax_kernelPKdPdiE3sum];
	div.rn.f64 	%fd102, %fd112, %fd101;
	cvta.to.global.u64 	%rd18, %rd8;
	mul.wide.u32 	%rd19, %r1, 8;
	add.s64 	%rd20, %rd18, %rd19;
	st.global.f64 	[%rd20], %fd102;
$L__BB0_25:
	ret;

}
	// .globl	_Z14ce_grad_kernelPKdPdii
.visible .entry _Z14ce_grad_kernelPKdPdii(
	.param .u64 .ptr .align 1 _Z14ce_grad_kernelPKdPdii_param_0,
	.param .u64 .ptr .align 1 _Z14ce_grad_kernelPKdPdii_param_1,
	.param .u32 _Z14ce_grad_kernelPKdPdii_param_2,
	.param .u32 _Z14ce_grad_kernelPKdPdii_param_3
)
{
	.reg .pred 	%p<3>;
	.reg .b32 	%r<4>;
	.reg .b64 	%rd<8>;
	.reg .b64 	%fd<4>;

	ld.param.u64 	%rd1, [_Z14ce_grad_kernelPKdPdii_param_0];
	ld.param.u64 	%rd2, [_Z14ce_grad_kernelPKdPdii_param_1];
	ld.param.u32 	%r2, [_Z14ce_grad_kernelPKdPdii_param_2];
	ld.param.u32 	%r3, [_Z14ce_grad_kernelPKdPdii_param_3];
	mov.u32 	%r1, %tid.x;
	setp.ge.s32 	%p1, %r1, %r3;
	@%p1 bra 	$L__BB1_2;
	cvta.to.global.u64 	%rd3, %rd1;
	cvta.to.global.u64 	%rd4, %rd2;
	mul.wide.u32 	%rd5, %r1, 8;
	add.s64 	%rd6, %rd3, %rd5;
	ld.global.f64 	%fd1, [%rd6];
	setp.eq.s32 	%p2, %r1, %r2;
	selp.f64 	%fd2, 0d3FF0000000000000, 0d0000000000000000, %p2;
	sub.f64 	%fd3, %fd1, %fd2;
	add.s64 	%rd7, %rd4, %rd5;
	st.global.f64 	[%rd7], %fd3;
$L__BB1_2:
	ret;

}
	// .globl	_Z14forward_kernelPKdS0_S0_Pdiib
.visible .entry _Z14forward_kernelPKdS0_S0_Pdiib(
	.param .u64 .ptr .align 1 _Z14forward_kernelPKdS0_S0_Pdiib_param_0,
	.param .u64 .ptr .align 1 _Z14forward_kernelPKdS0_S0_Pdiib_param_1,
	.param .u64 .ptr .align 1 _Z14forward_kernelPKdS0_S0_Pdiib_param_2,
	.param .u64 .ptr .align 1 _Z14forward_kernelPKdS0_S0_Pdiib_param_3,
	.param .u32 _Z14forward_kernelPKdS0_S0_Pdiib_param_4,
	.param .u32 _Z14forward_kernelPKdS0_S0_Pdiib_param_5,
	.param .u8 _Z14forward_kernelPKdS0_S0_Pdiib_param_6
)
{
	.reg .pred 	%p<10>;
	.reg .b16 	%rs<2>;
	.reg .b32 	%r<20>;
	.reg .b64 	%rd<17>;
	.reg .b64 	%fd<16>;
	// demoted variable
	.shared .align 8 .b8 _ZZ14forward_kernelPKdS0_S0_PdiibE3sum[2048];
	ld.param.u64 	%rd3, [_Z14forward_kernelPKdS0_S0_Pdiib_param_0];
	ld.param.u64 	%rd4, [_Z14forward_kernelPKdS0_S0_Pdiib_param_1];
	ld.param.u64 	%rd5, [_Z14forward_kernelPKdS0_S0_Pdiib_param_2];
	ld.param.u64 	%rd6, [_Z14forward_kernelPKdS0_S0_Pdiib_param_3];
	ld.param.u32 	%r11, [_Z14forward_kernelPKdS0_S0_Pdiib_param_4];
	ld.param.u32 	%r12, [_Z14forward_kernelPKdS0_S0_Pdiib_param_5];
	ld.param.s8 	%rs1, [_Z14forward_kernelPKdS0_S0_Pdiib_param_6];
	mov.u32 	%r1, %ctaid.x;
	mov.u32 	%r2, %tid.x;
	setp.ge.s32 	%p1, %r1, %r12;
	@%p1 bra 	$L__BB2_11;
	shl.b32 	%r13, %r2, 3;
	mov.u32 	%r14, _ZZ14forward_kernelPKdS0_S0_PdiibE3sum;
	add.s32 	%r3, %r14, %r13;
	mov.b64 	%rd7, 0;
	st.shared.u64 	[%r3], %rd7;
	setp.ge.s32 	%p2, %r2, %r11;
	@%p2 bra 	$L__BB2_5;
	mul.lo.s32 	%r4, %r11, %r1;
	mov.u32 	%r5, %ntid.x;
	cvta.to.global.u64 	%rd1, %rd3;
	cvta.to.global.u64 	%rd2, %rd5;
	mov.f64 	%fd15, 0d0000000000000000;
	mov.u32 	%r18, %r2;
$L__BB2_3:
	add.s32 	%r15, %r18, %r4;
	mul.wide.s32 	%rd8, %r15, 8;
	add.s64 	%rd9, %rd1, %rd8;
	ld.global.nc.f64 	%fd4, [%rd9];
	mul.wide.s32 	%rd10, %r18, 8;
	add.s64 	%rd11, %rd2, %rd10;
	ld.global.nc.f64 	%fd5, [%rd11];
	fma.rn.f64 	%fd15, %fd4, %fd5, %fd15;
	add.s32 	%r18, %r18, %r5;
	setp.lt.s32 	%p3, %r18, %r11;
	@%p3 bra 	$L__BB2_3;
	st.shared.f64 	[%r3], %fd15;
$L__BB2_5:
	bar.sync 	0;
	mov.u32 	%r19, %ntid.x;
	setp.lt.u32 	%p4, %r19, 2;
	@%p4 bra 	$L__BB2_9;
$L__BB2_6:
	shr.u32 	%r10, %r19, 1;
	setp.ge.u32 	%p5, %r2, %r10;
	@%p5 bra 	$L__BB2_8;
	shl.b32 	%r16, %r10, 3;
	add.s32 	%r17, %r3, %r16;
	ld.shared.f64 	%fd6, [%r17];
	ld.shared.f64 	%fd7, [%r3];
	add.f64 	%fd8, %fd6, %fd7;
	st.shared.f64 	[%r3], %fd8;
$L__BB2_8:
	bar.sync 	0;
	setp.gt.u32 	%p6, %r19, 3;
	mov.u32 	%r19, %r10;
	@%p6 bra 	$L__BB2_6;
$L__BB2_9:
	setp.ne.s32 	%p7, %r2, 0;
	@%p7 bra 	$L__BB2_11;
	cvta.to.global.u64 	%rd12, %rd4;
	mul.wide.u32 	%rd13, %r1, 8;
	add.s64 	%rd14, %rd12, %rd13;
	ld.global.nc.f64 	%fd9, [%rd14];
	ld.shared.f64 	%fd10, [_ZZ14forward_kernelPKdS0_S0_PdiibE3sum];
	add.f64 	%fd11, %fd9, %fd10;
	setp.eq.s16 	%p8, %rs1, 0;
	setp.gt.f64 	%p9, %fd11, 0d0000000000000000;
	selp.f64 	%fd13, %fd11, 0d0000000000000000, %p9;
	selp.f64 	%fd14, %fd11, %fd13, %p8;
	cvta.to.global.u64 	%rd15, %rd6;
	add.s64 	%rd16, %rd15, %rd13;
	st.global.f64 	[%rd16], %fd14;
$L__BB2_11:
	ret;

}
	// .globl	_Z21get_grad_input_kernelPKdS0_Pdii
.visible .entry _Z21get_grad_input_kernelPKdS0_Pdii(
	.param .u64 .ptr .align 1 _Z21get_grad_input_kernelPKdS0_Pdii_param_0,
	.param .u64 .ptr .align 1 _Z21get_grad_input_kernelPKdS0_Pdii_param_1,
	.param .u64 .ptr .align 1 _Z21get_grad_input_kernelPKdS0_Pdii_param_2,
	.param .u32 _Z21get_grad_input_kernelPKdS0_Pdii_param_3,
	.param .u32 _Z21get_grad_input_kernelPKdS0_Pdii_param_4
)
{
	.reg .pred 	%p<8>;
	.reg .b32 	%r<19>;
	.reg .b64 	%rd<14>;
	.reg .b64 	%fd<11>;
	// demoted variable
	.shared .align 8 .b8 _ZZ21get_grad_input_kernelPKdS0_PdiiE3sum[2048];
	ld.param.u64 	%rd3, [_Z21get_grad_input_kernelPKdS0_Pdii_param_0];
	ld.param.u64 	%rd4, [_Z21get_grad_input_kernelPKdS0_Pdii_param_1];
	ld.param.u64 	%rd5, [_Z21get_grad_input_kernelPKdS0_Pdii_param_2];
	ld.param.u32 	%r10, [_Z21get_grad_input_kernelPKdS0_Pdii_param_3];
	ld.param.u32 	%r11, [_Z21get_grad_input_kernelPKdS0_Pdii_param_4];
	mov.u32 	%r1, %ctaid.x;
	mov.u32 	%r2, %tid.x;
	setp.ge.s32 	%p1, %r1, %r10;
	@%p1 bra 	$L__BB3_11;
	shl.b32 	%r12, %r2, 3;
	mov.u32 	%r13, _ZZ21get_grad_input_kernelPKdS0_PdiiE3sum;
	add.s32 	%r3, %r13, %r12;
	mov.b64 	%rd6, 0;
	st.shared.u64 	[%r3], %rd6;
	setp.ge.s32 	%p2, %r2, %r11;
	@%p2 bra 	$L__BB3_5;
	mov.u32 	%r4, %ntid.x;
	cvta.to.global.u64 	%rd1, %rd3;
	cvta.to.global.u64 	%rd2, %rd4;
	mov.f64 	%fd10, 0d0000000000000000;
	mov.u32 	%r17, %r2;
$L__BB3_3:
	mad.lo.s32 	%r14, %r17, %r10, %r1;
	mul.wide.s32 	%rd7, %r14, 8;
	add.s64 	%rd8, %rd1, %rd7;
	ld.global.nc.f64 	%fd4, [%rd8];
	mul.wide.s32 	%rd9, %r17, 8;
	add.s64 	%rd10, %rd2, %rd9;
	ld.global.nc.f64 	%fd5, [%rd10];
	fma.rn.f64 	%fd10, %fd4, %fd5, %fd10;
	add.s32 	%r17, %r17, %r4;
	setp.lt.s32 	%p3, %r17, %r11;
	@%p3 bra 	$L__BB3_3;
	st.shared.f64 	[%r3], %fd10;
$L__BB3_5:
	bar.sync 	0;
	mov.u32 	%r18, %ntid.x;
	setp.lt.u32 	%p4, %r18, 2;
	@%p4 bra 	$L__BB3_9;
$L__BB3_6:
	shr.u32 	%r9, %r18, 1;
	setp.ge.u32 	%p5, %r2, %r9;
	@%p5 bra 	$L__BB3_8;
	shl.b32 	%r15, %r9, 3;
	add.s32 	%r16, %r3, %r15;
	ld.shared.f64 	%fd6, [%r16];
	ld.shared.f64 	%fd7, [%r3];
	add.f64 	%fd8, %fd6, %fd7;
	st.shared.f64 	[%r3], %fd8;
$L__BB3_8:
	bar.sync 	0;
	setp.gt.u32 	%p6, %r18, 3;
	mov.u32 	%r18, %r9;
	@%p6 bra 	$L__BB3_6;
$L__BB3_9:
	setp.ne.s32 	%p7, %r2, 0;
	@%p7 bra 	$L__BB3_11;
	ld.shared.f64 	%fd9, [_ZZ21get_grad_input_kernelPKdS0_PdiiE3sum];
	cvta.to.global.u64 	%rd11, %rd5;
	mul.wide.u32 	%rd12, %r1, 8;
	add.s64 	%rd13, %rd11, %rd12;
	st.global.f64 	[%rd13], %fd9;
$L__BB3_11:
	ret;

}
	// .globl	_Z21update_weights_kernelPdS_PKdS1_iid
.visible .entry _Z21update_weights_kernelPdS_PKdS1_iid(
	.param .u64 .ptr .align 1 _Z21update_weights_kernelPdS_PKdS1_iid_param_0,
	.param .u64 .ptr .align 1 _Z21update_weights_kernelPdS_PKdS1_iid_param_1,
	.param .u64 .ptr .align 1 _Z21update_weights_kernelPdS_PKdS1_iid_param_2,
	.param .u64 .ptr .align 1 _Z21update_weights_kernelPdS_PKdS1_iid_param_3,
	.param .u32 _Z21update_weights_kernelPdS_PKdS1_iid_param_4,
	.param .u32 _Z21update_weights_kernelPdS_PKdS1_iid_param_5,
	.param .f64 _Z21update_weights_kernelPdS_PKdS1_iid_param_6
)
{
	.reg .pred 	%p<5>;
	.reg .b32 	%r<11>;
	.reg .b64 	%rd<17>;
	.reg .b64 	%fd<12>;

	ld.param.u64 	%rd4, [_Z21update_weights_kernelPdS_PKdS1_iid_param_0];
	ld.param.u64 	%rd5, [_Z21update_weights_kernelPdS_PKdS1_iid_param_1];
	ld.param.u64 	%rd6, [_Z21update_weights_kernelPdS_PKdS1_iid_param_2];
	ld.param.u64 	%rd7, [_Z21update_weights_kernelPdS_PKdS1_iid_param_3];
	ld.param.u32 	%r7, [_Z21update_weights_kernelPdS_PKdS1_iid_param_4];
	ld.param.u32 	%r8, [_Z21update_weights_kernelPdS_PKdS1_iid_param_5];
	ld.param.f64 	%fd2, [_Z21update_weights_kernelPdS_PKdS1_iid_param_6];
	mov.u32 	%r1, %ctaid.x;
	mov.u32 	%r2, %tid.x;
	setp.ge.s32 	%p1, %r1, %r8;
	@%p1 bra 	$L__BB4_6;
	cvta.to.global.u64 	%rd8, %rd6;
	setp.ge.s32 	%p2, %r2, %r7;
	mul.wide.u32 	%rd9, %r1, 8;
	add.s64 	%rd1, %rd8, %rd9;
	@%p2 bra 	$L__BB4_4;
	ld.global.nc.f64 	%fd3, [%rd1];
	mul.f64 	%fd1, %fd2, %fd3;
	mul.lo.s32 	%r3, %r7, %r1;
	mov.u32 	%r4, %ntid.x;
	cvta.to.global.u64 	%rd2, %rd7;
	cvta.to.global.u64 	%rd3, %rd4;
	mov.u32 	%r10, %r2;
$L__BB4_3:
	mul.wide.s32 	%rd10, %r10, 8;
	add.s64 	%rd11, %rd2, %rd10;
	ld.global.nc.f64 	%fd4, [%rd11];
	mul.f64 	%fd5, %fd1, %fd4;
	add.s32 	%r9, %r10, %r3;
	mul.wide.s32 	%rd12, %r9, 8;
	add.s64 	%rd13, %rd3, %rd12;
	ld.global.f64 	%fd6, [%rd13];
	sub.f64 	%fd7, %fd6, %fd5;
	st.global.f64 	[%rd13], %fd7;
	add.s32 	%r10, %r10, %r4;
	setp.lt.s32 	%p3, %r10, %r7;
	@%p3 bra 	$L__BB4_3;
$L__BB4_4:
	setp.ne.s32 	%p4, %r2, 0;
	@%p4 bra 	$L__BB4_6;
	ld.global.nc.f64 	%fd8, [%rd1];
	mul.f64 	%fd9, %fd2, %fd8;
	cvta.to.global.u64 	%rd14, %rd5;
	add.s64 	%rd16, %rd14, %rd9;
	ld.global.f64 	%fd10, [%rd16];
	sub.f64 	%fd11, %fd10, %fd9;
	st.global.f64 	[%rd16], %fd11;
$L__BB4_6:
	ret;

}
	// .globl	_Z20relu_backward_kernelPKdS0_Pdi
.visible .entry _Z20relu_backward_kernelPKdS0_Pdi(
	.param .u64 .ptr .align 1 _Z20relu_backward_kernelPKdS0_Pdi_param_0,
	.param .u64 .ptr .align 1 _Z20relu_backward_kernelPKdS0_Pdi_param_1,
	.param .u64 .ptr .align 1 _Z20relu_backward_kernelPKdS0_Pdi_param_2,
	.param .u32 _Z20relu_backward_kernelPKdS0_Pdi_param_3
)
{
	.reg .pred 	%p<3>;
	.reg .b32 	%r<6>;
	.reg .b64 	%rd<11>;
	.reg .b64 	%fd<5>;

	ld.param.u64 	%rd1, [_Z20relu_backward_kernelPKdS0_Pdi_param_0];
	ld.param.u64 	%rd2, [_Z20relu_backward_kernelPKdS0_Pdi_param_1];
	ld.param.u64 	%rd3, [_Z20relu_backward_kernelPKdS0_Pdi_param_2];
	ld.param.u32 	%r2, [_Z20relu_backward_kernelPKdS0_Pdi_param_3];
	mov.u32 	%r3, %ctaid.x;
	mov.u32 	%r4, %ntid.x;
	mov.u32 	%r5, %tid.x;
	mad.lo.s32 	%r1, %r3, %r4, %r5;
	setp.ge.s32 	%p1, %r1, %r2;
	@%p1 bra 	$L__BB5_2;
	cvta.to.global.u64 	%rd4, %rd1;
	cvta.to.global.u64 	%rd5, %rd2;
	cvta.to.global.u64 	%rd6, %rd3;
	mul.wide.s32 	%rd7, %r1, 8;
	add.s64 	%rd8, %rd4, %rd7;
	ld.global.f64 	%fd1, [%rd8];
	add.s64 	%rd9, %rd5, %rd7;
	ld.global.f64 	%fd2, [%rd9];
	setp.gt.f64 	%p2, %fd2, 0d0000000000000000;
	selp.f64 	%fd3, 0d3FF0000000000000, 0d0000000000000000, %p2;
	mul.f64 	%fd4, %fd1, %fd3;
	add.s64 	%rd10, %rd6, %rd7;
	st.global.f64 	[%rd10], %fd4;
$L__BB5_2:
	ret;

}


// ===== COMPILED SASS (sm_100) =====

	.target	sm_100

	.elftype	@"ET_EXEC"


//--------------------- .note.nv.tkinfo           --------------------------
	.section	.note.nv.tkinfo,"",@"SHT_NOTE"
	.sectionflags	@"SHF_NOTE_NV_TKINFO"
	.tkinfo
        /*0018*/ 	.word	0x00000002
        /*0030*/ 	.string	""
        /*0030*/ 	.string	"ptxas"
        /*0030*/ 	.string	"Cuda compilation tools, release 13.0, V13.0.88"
        /*0030*/ 	.string	"Build cuda_13.0.r13.0/compiler.36424714_0"
        /*0030*/ 	.string	"-arch sm_100 -m 64 "



//--------------------- .note.nv.cuinfo           --------------------------
	.section	.note.nv.cuinfo,"",@"SHT_NOTE"
	.sectionflags	@"SHF_NOTE_NV_CUINFO"
        /*0018*/ 	.short	0x0002
        /*001a*/ 	.short	0x0064
        /*001c*/ 	.short	0x0082
	.zero		2


//--------------------- .nv.info                  --------------------------
	.section	.nv.info,"",@"SHT_CUDA_INFO"
	.align	4


	//----- nvinfo : EIATTR_REGCOUNT
	.align		4
        /*0000*/ 	.byte	0x04, 0x2f
        /*0002*/ 	.short	(.L_1 - .L_0)
	.align		4
.L_0:
        /*0004*/ 	.word	index@(_Z14softmax_kernelPKdPdi)
        /*0008*/ 	.word	0x0000001e


	//----- nvinfo : EIATTR_FRAME_SIZE
	.align		4
.L_1:
        /*000c*/ 	.byte	0x04, 0x11
        /*000e*/ 	.short	(.L_3 - .L_2)
	.align		4
.L_2:
        /*0010*/ 	.word	index@($__internal_0_$__cuda_sm20_div_rn_f64_full)
        /*0014*/ 	.word	0x00000000


	//----- nvinfo : EIATTR_FRAME_SIZE
	.align		4
.L_3:
        /*0018*/ 	.byte	0x04, 0x11
        /*001a*/ 	.short	(.L_5 - .L_4)
	.align		4
.L_4:
        /*001c*/ 	.word	index@(_Z14softmax_kernelPKdPdi)
        /*0020*/ 	.word	0x00000000


	//----- nvinfo : EIATTR_REGCOUNT
	.align		4
.L_5:
        /*0024*/ 	.byte	0x04, 0x2f
        /*0026*/ 	.short	(.L_7 - .L_6)
	.align		4
.L_6:
        /*0028*/ 	.word	index@(_Z14ce_grad_kernelPKdPdii)
        /*002c*/ 	.word	0x0000000c


	//----- nvinfo : EIATTR_FRAME_SIZE
	.align		4
.L_7:
        /*0030*/ 	.byte	0x04, 0x11
        /*0032*/ 	.short	(.L_9 - .L_8)
	.align		4
.L_8:
        /*0034*/ 	.word	index@(_Z14ce_grad_kernelPKdPdii)
        /*0038*/ 	.word	0x00000000


	//----- nvinfo : EIATTR_REGCOUNT
	.align		4
.L_9:
        /*003c*/ 	.byte	0x04, 0x2f
        /*003e*/ 	.short	(.L_11 - .L_10)
	.align		4
.L_10:
        /*0040*/ 	.word	index@(_Z14forward_kernelPKdS0_S0_Pdiib)
        /*0044*/ 	.word	0x00000012


	//----- nvinfo : EIATTR_FRAME_SIZE
	.align		4
.L_11:
        /*0048*/ 	.byte	0x04, 0x11
        /*004a*/ 	.short	(.L_13 - .L_12)
	.align		4
.L_12:
        /*004c*/ 	.word	index@(_Z14forward_kernelPKdS0_S0_Pdiib)
        /*0050*/ 	.word	0x00000000


	//----- nvinfo : EIATTR_REGCOUNT
	.align		4
.L_13:
        /*0054*/ 	.byte	0x04, 0x2f
        /*0056*/ 	.short	(.L_15 - .L_14)
	.align		4
.L_14:
        /*0058*/ 	.word	index@(_Z21get_grad_input_kernelPKdS0_Pdii)
        /*005c*/ 	.word	0x00000012


	//----- nvinfo : EIATTR_FRAME_SIZE
	.align		4
.L_15:
        /*0060*/ 	.byte	0x04, 0x11
        /*0062*/ 	.short	(.L_17 - .L_16)
	.align		4
.L_16:
        /*0064*/ 	.word	index@(_Z21get_grad_input_kernelPKdS0_Pdii)
        /*0068*/ 	.word	0x00000000


	//----- nvinfo : EIATTR_REGCOUNT
	.align		4
.L_17:
        /*006c*/ 	.byte	0x04, 0x2f
        /*006e*/ 	.short	(.L_19 - .L_18)
	.align		4
.L_18:
        /*0070*/ 	.word	index@(_Z21update_weights_kernelPdS_PKdS1_iid)
        /*0074*/ 	.word	0x00000016


	//----- nvinfo : EIATTR_FRAME_SIZE
	.align		4
.L_19:
        /*0078*/ 	.byte	0x04, 0x11
        /*007a*/ 	.short	(.L_21 - .L_20)
	.align		4
.L_20:
        /*007c*/ 	.word	index@(_Z21update_weights_kernelPdS_PKdS1_iid)
        /*0080*/ 	.word	0x00000000


	//----- nvinfo : EIATTR_REGCOUNT
	.align		4
.L_21:
        /*0084*/ 	.byte	0x04, 0x2f
        /*0086*/ 	.short	(.L_23 - .L_22)
	.align		4
.L_22:
        /*0088*/ 	.word	index@(_Z20relu_backward_kernelPKdS0_Pdi)
        /*008c*/ 	.word	0x0000000e


	//----- nvinfo : EIATTR_FRAME_SIZE
	.align		4
.L_23:
        /*0090*/ 	.byte	0x04, 0x11
        /*0092*/ 	.short	(.L_25 - .L_24)
	.align		4
.L_24:
        /*0094*/ 	.word	index@(_Z20relu_backward_kernelPKdS0_Pdi)
        /*0098*/ 	.word	0x00000000


	//----- nvinfo : EIATTR_MIN_STACK_SIZE
	.align		4
.L_25:
        /*009c*/ 	.byte	0x04, 0x12
        /*009e*/ 	.short	(.L_27 - .L_26)
	.align		4
.L_26:
        /*00a0*/ 	.word	index@(_Z20relu_backward_kernelPKdS0_Pdi)
        /*00a4*/ 	.word	0x00000000


	//----- nvinfo : EIATTR_MIN_STACK_SIZE
	.align		4
.L_27:
        /*00a8*/ 	.byte	0x04, 0x12
        /*00aa*/ 	.short	(.L_29 - .L_28)
	.align		4
.L_28:
        /*00ac*/ 	.word	index@(_Z21update_weights_kernelPdS_PKdS1_iid)
        /*00b0*/ 	.word	0x00000000


	//----- nvinfo : EIATTR_MIN_STACK_SIZE
	.align		4
.L_29:
        /*00b4*/ 	.byte	0x04, 0x12
        /*00b6*/ 	.short	(.L_31 - .L_30)
	.align		4
.L_30:
        /*00b8*/ 	.word	index@(_Z21get_grad_input_kernelPKdS0_Pdii)
        /*00bc*/ 	.word	0x00000000


	//----- nvinfo : EIATTR_MIN_STACK_SIZE
	.align		4
.L_31:
        /*00c0*/ 	.byte	0x04, 0x12
        /*00c2*/ 	.short	(.L_33 - .L_32)
	.align		4
.L_32:
        /*00c4*/ 	.word	index@(_Z14forward_kernelPKdS0_S0_Pdiib)
        /*00c8*/ 	.word	0x00000000


	//----- nvinfo : EIATTR_MIN_STACK_SIZE
	.align		4
.L_33:
        /*00cc*/ 	.byte	0x04, 0x12
        /*00ce*/ 	.short	(.L_35 - .L_34)
	.align		4
.L_34:
        /*00d0*/ 	.word	index@(_Z14ce_grad_kernelPKdPdii)
        /*00d4*/ 	.word	0x00000000


	//----- nvinfo : EIATTR_MIN_STACK_SIZE
	.align		4
.L_35:
        /*00d8*/ 	.byte	0x04, 0x12
        /*00da*/ 	.short	(.L_37 - .L_36)
	.align		4
.L_36:
        /*00dc*/ 	.word	index@(_Z14softmax_kernelPKdPdi)
        /*00e0*/ 	.word	0x00000000
.L_37:


//--------------------- .nv.compat                --------------------------
	.section	.nv.compat,"",@"SHT_CUDA_COMPAT_INFO"
	.align	4
        /*0000*/ 	.byte	0x02, 0x09, 0x00, 0x00, 0x02, 0x02, 0x01, 0x00, 0x02, 0x05, 0x05, 0x00, 0x03, 0x07, 0x01, 0x01
        /*0010*/ 	.byte	0x02, 0x03, 0x00, 0x00, 0x02, 0x06, 0x01, 0x00, 0x04, 0x0b, 0x08, 0x00, 0x01, 0x00, 0x00, 0x00
        /*0020*/ 	.byte	0x00, 0x00, 0x00, 0x00


//--------------------- .nv.info._Z20relu_backward_kernelPKdS0_Pdi --------------------------
	.section	.nv.info._Z20relu_backward_kernelPKdS0_Pdi,"",@"SHT_CUDA_INFO"
	.sectionflags	@""
	.align	4


	//----- nvinfo : EIATTR_CUDA_API_VERSION
	.align		4
        /*0000*/ 	.byte	0x04, 0x37
        /*0002*/ 	.short	(.L_39 - .L_38)
.L_38:
        /*0004*/ 	.word	0x00000082


	//----- nvinfo : EIATTR_KPARAM_INFO
	.align		4
.L_39:
        /*0008*/ 	.byte	0x04, 0x17
        /*000a*/ 	.short	(.L_41 - .L_40)
.L_40:
        /*000c*/ 	.word	0x00000000
        /*0010*/ 	.short	0x0003
        /*0012*/ 	.short	0x0018
        /*0014*/ 	.byte	0x00, 0xf0, 0x11, 0x00


	//----- nvinfo : EIATTR_KPARAM_INFO
	.align		4
.L_41:
        /*0018*/ 	.byte	0x04, 0x17
        /*001a*/ 	.short	(.L_43 - .L_42)
.L_42:
        /*001c*/ 	.word	0x00000000
        /*0020*/ 	.short	0x0002
        /*0022*/ 	.short	0x0010
        /*0024*/ 	.byte	0x00, 0xf5, 0x21, 0x00


	//----- nvinfo : EIATTR_KPARAM_INFO
	.align		4
.L_43:
        /*0028*/ 	.byte	0x04, 0x17
        /*002a*/ 	.short	(.L_45 - .L_44)
.L_44:
        /*002c*/ 	.word	0x00000000
        /*0030*/ 	.short	0x0001
        /*0032*/ 	.short	0x0008
        /*0034*/ 	.byte	0x00, 0xf5, 0x21, 0x00


	//----- nvinfo : EIATTR_KPARAM_INFO
	.align		4
.L_45:
        /*0038*/ 	.byte	0x04, 0x17
        /*003a*/ 	.short	(.L_47 - .L_46)
.L_46:
        /*003c*/ 	.word	0x00000000
        /*0040*/ 	.short	0x0000
        /*0042*/ 	.short	0x0000
        /*0044*/ 	.byte	0x00, 0xf5, 0x21, 0x00


	//----- nvinfo : EIATTR_SPARSE_MMA_MASK
	.align		4
.L_47:
        /*0048*/ 	.byte	0x03, 0x50
        /*004a*/ 	.short	0x0000


	//----- nvinfo : EIATTR_MAXREG_COUNT
	.align		4
        /*004c*/ 	.byte	0x03, 0x1b
        /*004e*/ 	.short	0x00ff


	//----- nvinfo : EIATTR_MERCURY_ISA_VERSION
	.align		4
        /*0050*/ 	.byte	0x03, 0x5f
        /*0052*/ 	.short	0x0101


	//----- nvinfo : EIATTR_VRC_CTA_INIT_COUNT
	.align		4
        /*0054*/ 	.byte	0x02, 0x4a
	.zero		1
	.zero		1


	//----- nvinfo : EIATTR_EXIT_INSTR_OFFSETS
	.align		4
        /*0058*/ 	.byte	0x04, 0x1c
        /*005a*/ 	.short	(.L_49 - .L_48)


	//   ....[0]....
.L_48:
        /*005c*/ 	.word	0x00000070


	//   ....[1]....
        /*0060*/ 	.word	0x00000160


	//----- nvinfo : EIATTR_CBANK_PARAM_SIZE
	.align		4
.L_49:
        /*0064*/ 	.byte	0x03, 0x19
        /*0066*/ 	.short	0x001c


	//----- nvinfo : EIATTR_PARAM_CBANK
	.align		4
        /*0068*/ 	.byte	0x04, 0x0a
        /*006a*/ 	.short	(.L_51 - .L_50)
	.align		4
.L_50:
        /*006c*/ 	.word	index@(.nv.constant0._Z20relu_backward_kernelPKdS0_Pdi)
        /*0070*/ 	.short	0x0380
        /*0072*/ 	.short	0x001c


	//----- nvinfo : EIATTR_SW_WAR
	.align		4
.L_51:
        /*0074*/ 	.byte	0x04, 0x36
        /*0076*/ 	.short	(.L_53 - .L_52)
.L_52:
        /*0078*/ 	.word	0x00000008
.L_53:


//--------------------- .nv.info._Z21update_weights_kernelPdS_PKdS1_iid --------------------------
	.section	.nv.info._Z21update_weights_kernelPdS_PKdS1_iid,"",@"SHT_CUDA_INFO"
	.sectionflags	@""
	.align	4


	//----- nvinfo : EIATTR_CUDA_API_VERSION
	.align		4
        /*0000*/ 	.byte	0x04, 0x37
        /*0002*/ 	.short	(.L_55 - .L_54)
.L_54:
        /*0004*/ 	.word	0x00000082


	//----- nvinfo : EIATTR_KPARAM_INFO
	.align		4
.L_55:
        /*0008*/ 	.byte	0x04, 0x17
        /*000a*/ 	.short	(.L_57 - .L_56)
.L_56:
        /*000c*/ 	.word	0x00000000
        /*0010*/ 	.short	0x0006
        /*0012*/ 	.short	0x0028
        /*0014*/ 	.byte	0x00, 0xf0, 0x21, 0x00


	//----- nvinfo : EIATTR_KPARAM_INFO
	.align		4
.L_57:
        /*0018*/ 	.byte	0x04, 0x17
        /*001a*/ 	.short	(.L_59 - .L_58)
.L_58:
        /*001c*/ 	.word	0x00000000
        /*0020*/ 	.short	0x0005
        /*0022*/ 	.short	0x0024
        /*0024*/ 	.byte	0x00, 0xf0, 0x11, 0x00


	//----- nvinfo : EIATTR_KPARAM_INFO
	.align		4
.L_59:
        /*0028*/ 	.byte	0x04, 0x17
        /*002a*/ 	.short	(.L_61 - .L_60)
.L_60:
        /*002c*/ 	.word	0x00000000
        /*0030*/ 	.short	0x0004
        /*0032*/ 	.short	0x0020
        /*0034*/ 	.byte	0x00, 0xf0, 0x11, 0x00


	//----- nvinfo : EIATTR_KPARAM_INFO
	.align		4
.L_61:
        /*0038*/ 	.byte	0x04, 0x17
        /*003a*/ 	.short	(.L_63 - .L_62)
.L_62:
        /*003c*/ 	.word	0x00000000
        /*0040*/ 	.short	0x0003
        /*0042*/ 	.short	0x0018
        /*0044*/ 	.byte	0x00, 0xf5, 0x21, 0x00


	//----- nvinfo : EIATTR_KPARAM_INFO
	.align		4
.L_63:
        /*0048*/ 	.byte	0x04, 0x17
        /*004a*/ 	.short	(.L_65 - .L_64)
.L_64:
        /*004c*/ 	.word	0x00000000
        /*0050*/ 	.short	0x0002
        /*0052*/ 	.short	0x0010
        /*0054*/ 	.byte	0x00, 0xf5, 0x21, 0x00


	//----- nvinfo : EIATTR_KPARAM_INFO
	.align		4
.L_65:
        /*0058*/ 	.byte	0x04, 0x17
        /*005a*/ 	.short	(.L_67 - .L_66)
.L_66:
        /*005c*/ 	.word	0x00000000
        /*0060*/ 	.short	0x0001
        /*0062*/ 	.short	0x0008
        /*0064*/ 	.byte	0x00, 0xf5, 0x21, 0x00


	//----- nvinfo : EIATTR_KPARAM_INFO
	.align		4
.L_67:
        /*0068*/ 	.byte	0x04, 0x17
        /*006a*/ 	.short	(.L_69 - .L_68)
.L_68:
        /*006c*/ 	.word	0x00000000
        /*0070*/ 	.short	0x0000
        /*0072*/ 	.short	0x0000
        /*0074*/ 	.byte	0x00, 0xf5, 0x21, 0x00


	//----- nvinfo : EIATTR_SPARSE_MMA_MASK
	.align		4
.L_69:
        /*0078*/ 	.byte	0x03, 0x50
        /*007a*/ 	.short	0x0000


	//----- nvinfo : EIATTR_MAXREG_COUNT
	.align		4
        /*007c*/ 	.byte	0x03, 0x1b
        /*007e*/ 	.short	0x00ff


	//----- nvinfo : EIATTR_MERCURY_ISA_VERSION
	.align		4
        /*0080*/ 	.byte	0x03, 0x5f
        /*0082*/ 	.short	0x0101


	//----- nvinfo : EIATTR_VRC_CTA_INIT_COUNT
	.align		4
        /*0084*/ 	.byte	0x02, 0x4a
	.zero		1
	.zero		1


	//----- nvinfo : EIATTR_EXIT_INSTR_OFFSETS
	.align		4
        /*0088*/ 	.byte	0x04, 0x1c
        /*008a*/ 	.short	(.L_71 - .L_70)


	//   ....[0]....
.L_70:
        /*008c*/ 	.word	0x00000040


	//   ....[1]....
        /*0090*/ 	.word	0x000001f0


	//   ....[2]....
        /*0094*/ 	.word	0x00000270


	//----- nvinfo : EIATTR_CRS_STACK_SIZE
	.align		4
.L_71:
        /*0098*/ 	.byte	0x04, 0x1e
        /*009a*/ 	.short	(.L_73 - .L_72)
.L_72:
        /*009c*/ 	.word	0x00000000


	//----- nvinfo : EIATTR_CBANK_PARAM_SIZE
	.align		4
.L_73:
        /*00a0*/ 	.byte	0x03, 0x19
        /*00a2*/ 	.short	0x0030


	//----- nvinfo : EIATTR_PARAM_CBANK
	.align		4
        /*00a4*/ 	.byte	0x04, 0x0a
        /*00a6*/ 	.short	(.L_75 - .L_74)
	.align		4
.L_74:
        /*00a8*/ 	.word	index@(.nv.constant0._Z21update_weights_kernelPdS_PKdS1_iid)
        /*00ac*/ 	.short	0x0380
        /*00ae*/ 	.short	0x0030


	//----- nvinfo : EIATTR_SW_WAR
	.align		4
.L_75:
        /*00b0*/ 	.byte	0x04, 0x36
        /*00b2*/ 	.short	(.L_77 - .L_76)
.L_76:
        /*00b4*/ 	.word	0x00000008
.L_77:


//--------------------- .nv.info._Z21get_grad_input_kernelPKdS0_Pdii --------------------------
	.section	.nv.info._Z21get_grad_input_kernelPKdS0_Pdii,"",@"SHT_CUDA_INFO"
	.sectionflags	@""
	.align	4


	//----- nvinfo : EIATTR_CUDA_API_VERSION
	.align		4
        /*0000*/ 	.byte	0x04, 0x37
        /*0002*/ 	.short	(.L_79 - .L_78)
.L_78:
        /*0004*/ 	.word	0x00000082


	//----- nvinfo : EIATTR_KPARAM_INFO
	.align		4
.L_79:
        /*0008*/ 	.byte	0x04, 0x17
        /*000a*/ 	.short	(.L_81 - .L_80)
.L_80:
        /*000c*/ 	.word	0x00000000
        /*0010*/ 	.short	0x0004
        /*0012*/ 	.short	0x001c
        /*0014*/ 	.byte	0x00, 0xf0, 0x11, 0x00


	//----- nvinfo : EIATTR_KPARAM_INFO
	.align		4
.L_81:
        /*0018*/ 	.byte	0x04, 0x17
        /*001a*/ 	.short	(.L_83 - .L_82)
.L_82:
        /*001c*/ 	.word	0x00000000
        /*0020*/ 	.short	0x0003
        /*0022*/ 	.short	0x0018
        /*0024*/ 	.byte	0x00, 0xf0, 0x11, 0x00


	//----- nvinfo : EIATTR_KPARAM_INFO
	.align		4
.L_83:
        /*0028*/ 	.byte	0x04, 0x17
        /*002a*/ 	.short	(.L_85 - .L_84)
.L_84:
        /*002c*/ 	.word	0x00000000
        /*0030*/ 	.short	0x0002
        /*0032*/ 	.short	0x0010
        /*0034*/ 	.byte	0x00, 0xf5, 0x21, 0x00


	//----- nvinfo : EIATTR_KPARAM_INFO
	.align		4
.L_85:
        /*0038*/ 	.byte	0x04, 0x17
        /*003a*/ 	.short	(.L_87 - .L_86)
.L_86:
        /*003c*/ 	.word	0x00000000
        /*0040*/ 	.short	0x0001
        /*0042*/ 	.short	0x0008
        /*0044*/ 	.byte	0x00, 0xf5, 0x21, 0x00


	//----- nvinfo : EIATTR_KPARAM_INFO
	.align		4
.L_87:
        /*0048*/ 	.byte	0x04, 0x17
        /*004a*/ 	.short	(.L_89 - .L_88)
.L_88:
        /*004c*/ 	.word	0x00000000
        /*0050*/ 	.short	0x0000
        /*0052*/ 	.short	0x0000
        /*0054*/ 	.byte	0x00, 0xf5, 0x21, 0x00


	//----- nvinfo : EIATTR_SPARSE_MMA_MASK
	.align		4
.L_89:
        /*0058*/ 	.byte	0x03, 0x50
        /*005a*/ 	.short	0x0000


	//----- nvinfo : EIATTR_MAXREG_COUNT
	.align		4
        /*005c*/ 	.byte	0x03, 0x1b
        /*005e*/ 	.short	0x00ff


	//----- nvinfo : EIATTR_NUM_BARRIERS
	.align		4
        /*0060*/ 	.byte	0x02, 0x4c
        /*0062*/ 	.byte	0x01
	.zero		1


	//----- nvinfo : EIATTR_MERCURY_ISA_VERSION
	.align		4
        /*0064*/ 	.byte	0x03, 0x5f
        /*0066*/ 	.short	0x0101


	//----- nvinfo : EIATTR_VRC_CTA_INIT_COUNT
	.align		4
        /*0068*/ 	.byte	0x02, 0x4a
	.zero		1
	.zero		1


	//----- nvinfo : EIATTR_EXIT_INSTR_OFFSETS
	.align		4
        /*006c*/ 	.byte	0x04, 0x1c
        /*006e*/ 	.short	(.L_91 - .L_90)


	//   ....[0]....
.L_90:
        /*0070*/ 	.word	0x00000040


	//   ....[1]....
        /*0074*/ 	.word	0x00000330


	//   ....[2]....
        /*0078*/ 	.word	0x000003b0


	//----- nvinfo : EIATTR_CRS_STACK_SIZE
	.align		4
.L_91:
        /*007c*/ 	.byte	0x04, 0x1e
        /*007e*/ 	.short	(.L_93 - .L_92)
.L_92:
        /*0080*/ 	.word	0x00000000


	//----- nvinfo : EIATTR_CBANK_PARAM_SIZE
	.align		4
.L_93:
        /*0084*/ 	.byte	0x03, 0x19
        /*0086*/ 	.short	0x0020


	//----- nvinfo : EIATTR_PARAM_CBANK
	.align		4
        /*0088*/ 	.byte	0x04, 0x0a
        /*008a*/ 	.short	(.L_95 - .L_94)
	.align		4
.L_94:
        /*008c*/ 	.word	index@(.nv.constant0._Z21get_grad_input_kernelPKdS0_Pdii)
        /*0090*/ 	.short	0x0380
        /*0092*/ 	.short	0x0020


	//----- nvinfo : EIATTR_SW_WAR
	.align		4
.L_95:
        /*0094*/ 	.byte	0x04, 0x36
        /*0096*/ 	.short	(.L_97 - .L_96)
.L_96:
        /*0098*/ 	.word	0x00000008
.L_97:


//--------------------- .nv.info._Z14forward_kernelPKdS0_S0_Pdiib --------------------------
	.section	.nv.info._Z14forward_kernelPKdS0_S0_Pdiib,"",@"SHT_CUDA_INFO"
	.sectionflags	@""
	.align	4


	//----- nvinfo : EIATTR_CUDA_API_VERSION
	.align		4
        /*0000*/ 	.byte	0x04, 0x37
        /*0002*/ 	.short	(.L_99 - .L_98)
.L_98:
        /*0004*/ 	.word	0x00000082


	//----- nvinfo : EIATTR_KPARAM_INFO
	.align		4
.L_99:
        /*0008*/ 	.byte	0x04, 0x17
        /*000a*/ 	.short	(.L_101 - .L_100)
.L_100:
        /*000c*/ 	.word	0x00000000
        /*0010*/ 	.short	0x0006
        /*0012*/ 	.short	0x0028
        /*0014*/ 	.byte	0x00, 0xf0, 0x05, 0x00


	//----- nvinfo : EIATTR_KPARAM_INFO
	.align		4
.L_101:
        /*0018*/ 	.byte	0x04, 0x17
        /*001a*/ 	.short	(.L_103 - .L_102)
.L_102:
        /*001c*/ 	.word	0x00000000
        /*0020*/ 	.short	0x0005
        /*0022*/ 	.short	0x0024
        /*0024*/ 	.byte	0x00, 0xf0, 0x11, 0x00


	//----- nvinfo : EIATTR_KPARAM_INFO
	.align		4
.L_103:
        /*0028*/ 	.byte	0x04, 0x17
        /*002a*/ 	.short	(.L_105 - .L_104)
.L_104:
        /*002c*/ 	.word	0x00000000
        /*0030*/ 	.short	0x0004
        /*0032*/ 	.short	0x0020
        /*0034*/ 	.byte	0x00, 0xf0, 0x11, 0x00


	//----- nvinfo : EIATTR_KPARAM_INFO
	.align		4
.L_105:
        /*0038*/ 	.byte	0x04, 0x17
        /*003a*/ 	.short	(.L_107 - .L_106)
.L_106:
        /*003c*/ 	.word	0x00000000
        /*0040*/ 	.short	0x0003
        /*0042*/ 	.short	0x0018
        /*0044*/ 	.byte	0x00, 0xf5, 0x21, 0x00


	//----- nvinfo : EIATTR_KPARAM_INFO
	.align		4
.L_107:
        /*0048*/ 	.byte	0x04, 0x17
        /*004a*/ 	.short	(.L_109 - .L_108)
.L_108:
        /*004c*/ 	.word	0x00000000
        /*0050*/ 	.short	0x0002
        /*0052*/ 	.short	0x0010
        /*0054*/ 	.byte	0x00, 0xf5, 0x21, 0x00


	//----- nvinfo : EIATTR_KPARAM_INFO
	.align		4
.L_109:
        /*0058*/ 	.byte	0x04, 0x17
        /*005a*/ 	.short	(.L_111 - .L_110)
.L_110:
        /*005c*/ 	.word	0x00000000
        /*0060*/ 	.short	0x0001
        /*0062*/ 	.short	0x0008
        /*0064*/ 	.byte	0x00, 0xf5, 0x21, 0x00


	//----- nvinfo : EIATTR_KPARAM_INFO
	.align		4
.L_111:
        /*0068*/ 	.byte	0x04, 0x17
        /*006a*/ 	.short	(.L_113 - .L_112)
.L_112:
        /*006c*/ 	.word	0x00000000
        /*0070*/ 	.short	0x0000
        /*0072*/ 	.short	0x0000
        /*0074*/ 	.byte	0x00, 0xf5, 0x21, 0x00


	//----- nvinfo : EIATTR_SPARSE_MMA_MASK
	.align		4
.L_113:
        /*0078*/ 	.byte	0x03, 0x50
        /*007a*/ 	.short	0x0000


	//----- nvinfo : EIATTR_MAXREG_COUNT
	.align		4
        /*007c*/ 	.byte	0x03, 0x1b
        /*007e*/ 	.short	0x00ff


	//----- nvinfo : EIATTR_NUM_BARRIERS
	.align		4
        /*0080*/ 	.byte	0x02, 0x4c
        /*0082*/ 	.byte	0x01
	.zero		1


	//----- nvinfo : EIATTR_MERCURY_ISA_VERSION
	.align		4
        /*0084*/ 	.byte	0x03, 0x5f
        /*0086*/ 	.short	0x0101


	//----- nvinfo : EIATTR_VRC_CTA_INIT_COUNT
	.align		4
        /*0088*/ 	.byte	0x02, 0x4a
	.zero		1
	.zero		1


	//----- nvinfo : EIATTR_EXIT_INSTR_OFFSETS
	.align		4
        /*008c*/ 	.byte	0x04, 0x1c
        /*008e*/ 	.short	(.L_115 - .L_114)


	//   ....[0]....
.L_114:
        /*0090*/ 	.word	0x00000040


	//   ....[1]....
        /*0094*/ 	.word	0x00000330


	//   ....[2]....
        /*0098*/ 	.word	0x00000470


	//----- nvinfo : EIATTR_CRS_STACK_SIZE
	.align		4
.L_115:
        /*009c*/ 	.byte	0x04, 0x1e
        /*009e*/ 	.short	(.L_117 - .L_116)
.L_116:
        /*00a0*/ 	.word	0x00000000


	//----- nvinfo : EIATTR_CBANK_PARAM_SIZE
	.align		4
.L_117:
        /*00a4*/ 	.byte	0x03, 0x19
        /*00a6*/ 	.short	0x0029


	//----- nvinfo : EIATTR_PARAM_CBANK
	.align		4
        /*00a8*/ 	.byte	0x04, 0x0a
        /*00aa*/ 	.short	(.L_119 - .L_118)
	.align		4
.L_118:
        /*00ac*/ 	.word	index@(.nv.constant0._Z14forward_kernelPKdS0_S0_Pdiib)
        /*00b0*/ 	.short	0x0380
        /*00b2*/ 	.short	0x0029


	//----- nvinfo : EIATTR_SW_WAR
	.align		4
.L_119:
        /*00b4*/ 	.byte	0x04, 0x36
        /*00b6*/ 	.short	(.L_121 - .L_120)
.L_120:
        /*00b8*/ 	.word	0x00000008
.L_121:


//--------------------- .nv.info._Z14ce_grad_kernelPKdPdii --------------------------
	.section	.nv.info._Z14ce_grad_kernelPKdPdii,"",@"SHT_CUDA_INFO"
	.sectionflags	@""
	.align	4


	//----- nvinfo : EIATTR_CUDA_API_VERSION
	.align		4
        /*0000*/ 	.byte	0x04, 0x37
        /*0002*/ 	.short	(.L_123 - .L_122)
.L_122:
        /*0004*/ 	.word	0x00000082


	//----- nvinfo : EIATTR_KPARAM_INFO
	.align		4
.L_123:
        /*0008*/ 	.byte	0x04, 0x17
        /*000a*/ 	.short	(.L_125 - .L_124)
.L_124:
        /*000c*/ 	.word	0x00000000
        /*0010*/ 	.short	0x0003
        /*0012*/ 	.short	0x0014
        /*0014*/ 	.byte	0x00, 0xf0, 0x11, 0x00


	//----- nvinfo : EIATTR_KPARAM_INFO
	.align		4
.L_125:
        /*0018*/ 	.byte	0x04, 0x17
        /*001a*/ 	.short	(.L_127 - .L_126)
.L_126:
        /*001c*/ 	.word	0x00000000
        /*0020*/ 	.short	0x0002
        /*0022*/ 	.short	0x0010
        /*0024*/ 	.byte	0x00, 0xf0, 0x11, 0x00


	//----- nvinfo : EIATTR_KPARAM_INFO
	.align		4
.L_127:
        /*0028*/ 	.byte	0x04, 0x17
        /*002a*/ 	.short	(.L_129 - .L_128)
.L_128:
        /*002c*/ 	.word	0x00000000
        /*0030*/ 	.short	0x0001
        /*0032*/ 	.short	0x0008
        /*0034*/ 	.byte	0x00, 0xf5, 0x21, 0x00


	//----- nvinfo : EIATTR_KPARAM_INFO
	.align		4
.L_129:
        /*0038*/ 	.byte	0x04, 0x17
        /*003a*/ 	.short	(.L_131 - .L_130)
.L_130:
        /*003c*/ 	.word	0x00000000
        /*0040*/ 	.short	0x0000
        /*0042*/ 	.short	0x0000
        /*0044*/ 	.byte	0x00, 0xf5, 0x21, 0x00


	//----- nvinfo : EIATTR_SPARSE_MMA_MASK
	.align		4
.L_131:
        /*0048*/ 	.byte	0x03, 0x50
        /*004a*/ 	.short	0x0000


	//----- nvinfo : EIATTR_MAXREG_COUNT
	.align		4
        /*004c*/ 	.byte	0x03, 0x1b
        /*004e*/ 	.short	0x00ff


	//----- nvinfo : EIATTR_MERCURY_ISA_VERSION
	.align		4
        /*0050*/ 	.byte	0x03, 0x5f
        /*0052*/ 	.short	0x0101


	//----- nvinfo : EIATTR_VRC_CTA_INIT_COUNT
	.align		4
        /*0054*/ 	.byte	0x02, 0x4a
	.zero		1
	.zero		1


	//----- nvinfo : EIATTR_EXIT_INSTR_OFFSETS
	.align		4
        /*0058*/ 	.byte	0x04, 0x1c
        /*005a*/ 	.short	(.L_133 - .L_132)


	//   ....[0]....
.L_132:
        /*005c*/ 	.word	0x00000040


	//   ....[1]....
        /*0060*/ 	.word	0x00000110


	//----- nvinfo : EIATTR_CBANK_PARAM_SIZE
	.align		4
.L_133:
        /*0064*/ 	.byte	0x03, 0x19
        /*0066*/ 	.short	0x0018


	//----- nvinfo : EIATTR_PARAM_CBANK
	.align		4
        /*0068*/ 	.byte	0x04, 0x0a
        /*006a*/ 	.short	(.L_135 - .L_134)
	.align		4
.L_134:
        /*006c*/ 	.word	index@(.nv.constant0._Z14ce_grad_kernelPKdPdii)
        /*0070*/ 	.short	0x0380
        /*0072*/ 	.short	0x0018


	//----- nvinfo : EIATTR_SW_WAR
	.align		4
.L_135:
        /*0074*/ 	.byte	0x04, 0x36
        /*0076*/ 	.short	(.L_137 - .L_136)
.L_136:
        /*0078*/ 	.word	0x00000008
.L_137:


//--------------------- .nv.info._Z14softmax_kernelPKdPdi --------------------------
	.section	.nv.info._Z14softmax_kernelPKdPdi,"",@"SHT_CUDA_INFO"
	.sectionflags	@""
	.align	4


	//----- nvinfo : EIATTR_CUDA_API_VERSION
	.align		4
        /*0000*/ 	.byte	0x04, 0x37
        /*0002*/ 	.short	(.L_139 - .L_138)
.L_138:
        /*0004*/ 	.word	0x00000082


	//----- nvinfo : EIATTR_KPARAM_INFO
	.align		4
.L_139:
        /*0008*/ 	.byte	0x04, 0x17
        /*000a*/ 	.short	(.L_141 - .L_140)
.L_140:
        /*000c*/ 	.word	0x00000000
        /*0010*/ 	.short	0x0002
        /*0012*/ 	.short	0x0010
        /*0014*/ 	.byte	0x00, 0xf0, 0x11, 0x00


	//----- nvinfo : EIATTR_KPARAM_INFO
	.align		4
.L_141:
        /*0018*/ 	.byte	0x04, 0x17
        /*001a*/ 	.short	(.L_143 - .L_142)
.L_142:
        /*001c*/ 	.word	0x00000000
        /*0020*/ 	.short	0x0001
        /*0022*/ 	.short	0x0008
        /*0024*/ 	.byte	0x00, 0xf5, 0x21, 0x00


	//----- nvinfo : EIATTR_KPARAM_INFO
	.align		4
.L_143:
        /*0028*/ 	.byte	0x04, 0x17
        /*002a*/ 	.short	(.L_145 - .L_144)
.L_144:
        /*002c*/ 	.word	0x00000000
        /*0030*/ 	.short	0x0000
        /*0032*/ 	.short	0x0000
        /*0034*/ 	.byte	0x00, 0xf5, 0x21, 0x00


	//----- nvinfo : EIATTR_SPARSE_MMA_MASK
	.align		4
.L_145:
        /*0038*/ 	.byte	0x03, 0x50
        /*003a*/ 	.short	0x0000


	//----- nvinfo : EIATTR_MAXREG_COUNT
	.align		4
        /*003c*/ 	.byte	0x03, 0x1b
        /*003e*/ 	.short	0x00ff


	//----- nvinfo : EIATTR_NUM_BARRIERS
	.align		4
        /*0040*/ 	.byte	0x02, 0x4c
        /*0042*/ 	.byte	0x01
	.zero		1


	//----- nvinfo : EIATTR_MERCURY_ISA_VERSION
	.align		4
        /*0044*/ 	.byte	0x03, 0x5f
        /*0046*/ 	.short	0x0101


	//----- nvinfo : EIATTR_VRC_CTA_INIT_COUNT
	.align		4
        /*0048*/ 	.byte	0x02, 0x4a
	.zero		1
	.zero		1


	//----- nvinfo : EIATTR_EXIT_INSTR_OFFSETS
	.align		4
        /*004c*/ 	.byte	0x04, 0x1c
        /*004e*/ 	.short	(.L_147 - .L_146)


	//   ....[0]....
.L_146:
        /*0050*/ 	.word	0x00001800


	//   ....[1]....
        /*0054*/ 	.word	0x000019c0


	//----- nvinfo : EIATTR_CRS_STACK_SIZE
	.align		4
.L_147:
        /*0058*/ 	.byte	0x04, 0x1e
        /*005a*/ 	.short	(.L_149 - .L_148)
.L_148:
        /*005c*/ 	.word	0x00000000


	//----- nvinfo : EIATTR_CBANK_PARAM_SIZE
	.align		4
.L_149:
        /*0060*/ 	.byte	0x03, 0x19
        /*0062*/ 	.short	0x0014


	//----- nvinfo : EIATTR_PARAM_CBANK
	.align		4
        /*0064*/ 	.byte	0x04, 0x0a
        /*0066*/ 	.short	(.L_151 - .L_150)
	.align		4
.L_150:
        /*0068*/ 	.word	index@(.nv.constant0._Z14softmax_kernelPKdPdi)
        /*006c*/ 	.short	0x0380
        /*006e*/ 	.short	0x0014


	//----- nvinfo : EIATTR_SW_WAR
	.align		4
.L_151:
        /*0070*/ 	.byte	0x04, 0x36
        /*0072*/ 	.short	(.L_153 - .L_152)
.L_152:
        /*0074*/ 	.word	0x00000008
.L_153:


//--------------------- .nv.callgraph             --------------------------
	.section	.nv.callgraph,"",@"SHT_CUDA_CALLGRAPH"
	.align	4
	.sectionentsize	8
	.align		4
        /*0000*/ 	.word	0x00000000
	.align		4
        /*0004*/ 	.word	0xffffffff
	.align		4
        /*0008*/ 	.word	0x00000000
	.align		4
        /*000c*/ 	.word	0xfffffffe
	.align		4
        /*0010*/ 	.word	0x00000000
	.align		4
        /*0014*/ 	.word	0xfffffffd
	.align		4
        /*0018*/ 	.word	0x00000000
	.align		4
        /*001c*/ 	.word	0xfffffffc


//--------------------- .text._Z20relu_backward_kernelPKdS0_Pdi --------------------------
	.section	.text._Z20relu_backward_kernelPKdS0_Pdi,"ax",@progbits
	.align	128
        .global         _Z20relu_backward_kernelPKdS0_Pdi
        .type           _Z20relu_backward_kernelPKdS0_Pdi,@function
        .size           _Z20relu_backward_kernelPKdS0_Pdi,(.L_x_42 - _Z20relu_backward_kernelPKdS0_Pdi)
        .other          _Z20relu_backward_kernelPKdS0_Pdi,@"STO_CUDA_ENTRY STV_DEFAULT"
_Z20relu_backward_kernelPKdS0_Pdi:
.text._Z20relu_backward_kernelPKdS0_Pdi:
[----:B------:R-:W-:Y:S01]  /*0000*/  LDC R1, c[0x0][0x37c] ;  /* 0x0000df00ff017b82 */ /* 0x000fe20000000800 */
[----:B------:R-:W0:Y:S07]  /*0010*/  S2R R0, SR_TID.X ;  /* 0x0000000000007919 */ /* 0x000e2e0000002100 */
[----:B------:R-:W0:Y:S01]  /*0020*/  S2UR UR4, SR_CTAID.X ;  /* 0x00000000000479c3 */ /* 0x000e220000002500 */
[----:B------:R-:W1:Y:S07]  /*0030*/  LDCU UR5, c[0x0][0x398] ;  /* 0x00007300ff0577ac */ /* 0x000e6e0008000800 */
[----:B------:R-:W0:Y:S02]  /*0040*/  LDC R11, c[0x0][0x360] ;  /* 0x0000d800ff0b7b82 */ /* 0x000e240000000800 */
[----:B0-----:R-:W-:-:S05]  /*0050*/  IMAD R11, R11, UR4, R0 ;  /* 0x000000040b0b7c24 */ /* 0x001fca000f8e0200 */
[----:B-1----:R-:W-:-:S13]  /*0060*/  ISETP.GE.AND P0, PT, R11, UR5, PT ;  /* 0x000000050b007c0c */ /* 0x002fda000bf06270 */
[----:B------:R-:W-:Y:S05]  /*0070*/  @P0 EXIT ;  /* 0x000000000000094d */ /* 0x000fea0003800000 */
[----:B------:R-:W0:Y:S01]  /*0080*/  LDC.64 R4, c[0x0][0x388] ;  /* 0x0000e200ff047b82 */ /* 0x000e220000000a00 */
[----:B------:R-:W1:Y:S07]  /*0090*/  LDCU.64 UR4, c[0x0][0x358] ;  /* 0x00006b00ff0477ac */ /* 0x000e6e0008000a00 */
[----:B------:R-:W2:Y:S08]  /*00a0*/  LDC.64 R2, c[0x0][0x380] ;  /* 0x0000e000ff027b82 */ /* 0x000eb00000000a00 */
[----:B------:R-:W3:Y:S01]  /*00b0*/  LDC.64 R8, c[0x0][0x390] ;  /* 0x0000e400ff087b82 */ /* 0x000ee20000000a00 */
[----:B0-----:R-:W-:-:S06]  /*00c0*/  IMAD.WIDE R4, R11, 0x8, R4 ;  /* 0x000000080b047825 */ /* 0x001fcc00078e0204 */
[----:B-1----:R-:W4:Y:S01]  /*00d0*/  LDG.E.64 R4, desc[UR4][R4.64] ;  /* 0x0000000404047981 */ /* 0x002f22000c1e1b00 */
[----:B--2---:R-:W-:-:S06]  /*00e0*/  IMAD.WIDE R2, R11, 0x8, R2 ;  /* 0x000000080b027825 */ /* 0x004fcc00078e0202 */
[----:B------:R-:W2:Y:S01]  /*00f0*/  LDG.E.64 R2, desc[UR4][R2.64] ;  /* 0x0000000402027981 */ /* 0x000ea2000c1e1b00 */
[----:B------:R-:W-:Y:S01]  /*0100*/  MOV R6, RZ ;  /* 0x000000ff00067202 */ /* 0x000fe20000000f00 */
[----:B---3--:R-:W-:Y:S01]  /*0110*/  IMAD.WIDE R8, R11, 0x8, R8 ;  /* 0x000000080b087825 */ /* 0x008fe200078e0208 */
[----:B----4-:R-:W-:-:S06]  /*0120*/  DSETP.GT.AND P0, PT, R4, RZ, PT ;  /* 0x000000ff0400722a */ /* 0x010fcc0003f04000 */
[----:B------:R-:W-:-:S06]  /*0130*/  FSEL R7, RZ, 1.875, !P0 ;  /* 0x3ff00000ff077808 */ /* 0x000fcc0004000000 */
[----:B--2---:R-:W-:-:S07]  /*0140*/  DMUL R6, R2, R6 ;  /* 0x0000000602067228 */ /* 0x004fce0000000000 */
[----:B------:R-:W-:Y:S01]  /*0150*/  STG.E.64 desc[UR4][R8.64], R6 ;  /* 0x0000000608007986 */ /* 0x000fe2000c101b04 */
[----:B------:R-:W-:Y:S05]  /*0160*/  EXIT ;  /* 0x000000000000794d */ /* 0x000fea0003800000 */
.L_x_0:
[----:B------:R-:W-:-:S00]  /*0170*/  BRA `(.L_x_0) ;  /* 0xfffffffc00fc7947 */ /* 0x000fc0000383ffff */
[----:B------:R-:W-:-:S00]  /*0180*/  NOP ;  /* 0x0000000000007918 */ /* 0x000fc00000000000 */
[----:B------:R-:W-:-:S00]  /*0190*/  NOP ;  /* 0x0000000000007918 */ /* 0x000fc00000000000 */
[----:B------:R-:W-:-:S00]  /*01a0*/  NOP ;  /* 0x0000000000007918 */ /* 0x000fc00000000000 */
[----:B------:R-:W-:-:S00]  /*01b0*/  NOP ;  /* 0x0000000000007918 */ /* 0x000fc00000000000 */
[----:B------:R-:W-:-:S00]  /*01c0*/  NOP ;  /* 0x0000000000007918 */ /* 0x000fc00000000000 */
[----:B------:R-:W-:-:S00]  /*01d0*/  NOP ;  /* 0x0000000000007918 */ /* 0x000fc00000000000 */
[----:B------:R-:W-:-:S00]  /*01e0*/  NOP ;  /* 0x0000000000007918 */ /* 0x000fc00000000000 */
[----:B------:R-:W-:-:S00]  /*01f0*/  NOP ;  /* 0x0000000000007918 */ /* 0x000fc00000000000 */
.L_x_42:


//--------------------- .text._Z21update_weights_kernelPdS_PKdS1_iid --------------------------
	.section	.text._Z21update_weights_kernelPdS_PKdS1_iid,"ax",@progbits
	.align	128
        .global         _Z21update_weights_kernelPdS_PKdS1_iid
        .type           _Z21update_weights_kernelPdS_PKdS1_iid,@function
        .size           _Z21update_weights_kernelPdS_PKdS1_iid,(.L_x_43 - _Z21update_weights_kernelPdS_PKdS1_iid)
        .other          _Z21update_weights_kernelPdS_PKdS1_iid,@"STO_CUDA_ENTRY STV_DEFAULT"
_Z21update_weights_kernelPdS_PKdS1_iid:
.text._Z21update_weights_kernelPdS_PKdS1_iid:
[----:B------:R-:W-:Y:S01]  /*0000*/  LDC R1, c[0x0][0x37c] ;  /* 0x0000df00ff017b82 */ /* 0x000fe20000000800 */
[----:B------:R-:W0:Y:S01]  /*0010*/  S2R R19, SR_CTAID.X ;  /* 0x0000000000137919 */ /* 0x000e220000002500 */
[----:B------:R-:W0:Y:S02]  /*0020*/  LDCU UR4, c[0x0][0x3a4] ;  /* 0x00007480ff0477ac */ /* 0x000e240008000800 */
[----:B0-----:R-:W-:-:S13]  /*0030*/  ISETP.GE.AND P0, PT, R19, UR4, PT ;  /* 0x0000000413007c0c */ /* 0x001fda000bf06270 */
[----:B------:R-:W-:Y:S05]  /*0040*/  @P0 EXIT ;  /* 0x000000000000094d */ /* 0x000fea0003800000 */
[----:B------:R-:W0:Y:S01]  /*0050*/  S2R R17, SR_TID.X ;  /* 0x0000000000117919 */ /* 0x000e220000002100 */
[----:B------:R-:W0:Y:S01]  /*0060*/  LDCU UR6, c[0x0][0x3a0] ;  /* 0x00007400ff0677ac */ /* 0x000e220008000800 */
[----:B------:R-:W1:Y:S01]  /*0070*/  LDC.64 R2, c[0x0][0x390] ;  /* 0x0000e400ff027b82 */ /* 0x000e620000000a00 */
[----:B------:R-:W-:Y:S01]  /*0080*/  BSSY.RECONVERGENT B0, `(.L_x_1) ;  /* 0x0000016000007945 */ /* 0x000fe20003800200 */
[----:B------:R-:W2:Y:S01]  /*0090*/  LDCU.64 UR4, c[0x0][0x358] ;  /* 0x00006b00ff0477ac */ /* 0x000ea20008000a00 */
[----:B-1----:R-:W-:Y:S01]  /*00a0*/  IMAD.WIDE.U32 R2, R19, 0x8, R2 ;  /* 0x0000000813027825 */ /* 0x002fe200078e0002 */
[C---:B0-----:R-:W-:Y:S02]  /*00b0*/  ISETP.GE.AND P1, PT, R17.reuse, UR6, PT ;  /* 0x0000000611007c0c */ /* 0x041fe4000bf26270 */
[----:B------:R-:W-:-:S11]  /*00c0*/  ISETP.NE.AND P0, PT, R17, RZ, PT ;  /* 0x000000ff1100720c */ /* 0x000fd60003f05270 */
[----:B--2---:R-:W-:Y:S05]  /*00d0*/  @P1 BRA `(.L_x_2) ;  /* 0x0000000000401947 */ /* 0x004fea0003800000 */
[----:B------:R-:W2:Y:S01]  /*00e0*/  LDG.E.64.CONSTANT R8, desc[UR4][R2.64] ;  /* 0x0000000402087981 */ /* 0x000ea2000c1e9b00 */
[----:B------:R-:W2:Y:S01]  /*00f0*/  LDCU.64 UR8, c[0x0][0x3a8] ;  /* 0x00007500ff0877ac */ /* 0x000ea20008000a00 */
[----:B------:R-:W0:Y:S08]  /*0100*/  LDC R0, c[0x0][0x360] ;  /* 0x0000d800ff007b82 */ /* 0x000e300000000800 */
[----:B------:R-:W1:Y:S08]  /*0110*/  LDC.64 R4, c[0x0][0x398] ;  /* 0x0000e600ff047b82 */ /* 0x000e700000000a00 */
[----:B------:R-:W3:Y:S02]  /*0120*/  LDC.64 R6, c[0x0][0x380] ;  /* 0x0000e000ff067b82 */ /* 0x000ee40000000a00 */
[----:B0123--:R-:W-:-:S11]  /*0130*/  DMUL R8, R8, UR8 ;  /* 0x0000000808087c28 */ /* 0x00ffd60008000000 */
.L_x_3:
[----:B0-----:R-:W-:Y:S02]  /*0140*/  IMAD R13, R19, UR6, R17 ;  /* 0x00000006130d7c24 */ /* 0x001fe4000f8e0211 */
[----:B------:R-:W-:-:S04]  /*0150*/  IMAD.WIDE R10, R17, 0x8, R4 ;  /* 0x00000008110a7825 */ /* 0x000fc800078e0204 */
[----:B------:R-:W-:Y:S02]  /*0160*/  IMAD.WIDE R12, R13, 0x8, R6 ;  /* 0x000000080d0c7825 */ /* 0x000fe400078e0206 */
[----:B------:R-:W2:Y:S04]  /*0170*/  LDG.E.64.CONSTANT R10, desc[UR4][R10.64] ;  /* 0x000000040a0a7981 */ /* 0x000ea8000c1e9b00 */
[----:B------:R-:W2:Y:S01]  /*0180*/  LDG.E.64 R14, desc[UR4][R12.64] ;  /* 0x000000040c0e7981 */ /* 0x000ea2000c1e1b00 */
[----:B------:R-:W-:-:S04]  /*0190*/  IADD3 R17, PT, PT, R0, R17, RZ ;  /* 0x0000001100117210 */ /* 0x000fc80007ffe0ff */
[----:B------:R-:W-:Y:S01]  /*01a0*/  ISETP.GE.AND P1, PT, R17, UR6, PT ;  /* 0x0000000611007c0c */ /* 0x000fe2000bf26270 */
[----:B--2---:R-:W-:-:S07]  /*01b0*/  DFMA R14, -R8, R10, R14 ;  /* 0x0000000a080e722b */ /* 0x004fce000000010e */
[----:B------:R0:W-:Y:S05]  /*01c0*/  STG.E.64 desc[UR4][R12.64], R14 ;  /* 0x0000000e0c007986 */ /* 0x0001ea000c101b04 */
[----:B------:R-:W-:Y:S05]  /*01d0*/  @!P1 BRA `(.L_x_3) ;  /* 0xfffffffc00d89947 */ /* 0x000fea000383ffff */
.L_x_2:
[----:B------:R-:W-:Y:S05]  /*01e0*/  BSYNC.RECONVERGENT B0 ;  /* 0x0000000000007941 */ /* 0x000fea0003800200 */
.L_x_1:
[----:B------:R-:W-:Y:S05]  /*01f0*/  @P0 EXIT ;  /* 0x000000000000094d */ /* 0x000fea0003800000 */
[----:B------:R-:W1:Y:S01]  /*0200*/  LDC.64 R4, c[0x0][0x388] ;  /* 0x0000e200ff047b82 */ /* 0x000e620000000a00 */
[----:B------:R-:W2:Y:S01]  /*0210*/  LDG.E.64.CONSTANT R2, desc[UR4][R2.64] ;  /* 0x0000000402027981 */ /* 0x000ea2000c1e9b00 */
[----:B------:R-:W2:Y:S01]  /*0220*/  LDCU.64 UR6, c[0x0][0x3a8] ;  /* 0x00007500ff0677ac */ /* 0x000ea20008000a00 */
[----:B-1----:R-:W-:-:S05]  /*0230*/  IMAD.WIDE.U32 R4, R19, 0x8, R4 ;  /* 0x0000000813047825 */ /* 0x002fca00078e0004 */
[----:B------:R-:W2:Y:S02]  /*0240*/  LDG.E.64 R6, desc[UR4][R4.64] ;  /* 0x0000000404067981 */ /* 0x000ea4000c1e1b00 */
[----:B--2---:R-:W-:-:S07]  /*0250*/  DFMA R6, -R2, UR6, R6 ;  /* 0x0000000602067c2b */ /* 0x004fce0008000106 */
[----:B------:R-:W-:Y:S01]  /*0260*/  STG.E.64 desc[UR4][R4.64], R6 ;  /* 0x0000000604007986 */ /* 0x000fe2000c101b04 */
[----:B------:R-:W-:Y:S05]  /*0270*/  EXIT ;  /* 0x000000000000794d */ /* 0x000fea0003800000 */
.L_x_4:
        /* <DEDUP_REMOVED lines=16> */
.L_x_43:


//--------------------- .text._Z21get_grad_input_kernelPKdS0_Pdii --------------------------
	.section	.text._Z21get_grad_input_kernelPKdS0_Pdii,"ax",@progbits
	.align	128
        .global         _Z21get_grad_input_kernelPKdS0_Pdii
        .type           _Z21get_grad_input_kernelPKdS0_Pdii,@function
        .size           _Z21get_grad_input_kernelPKdS0_Pdii,(.L_x_44 - _Z21get_grad_input_kernelPKdS0_Pdii)
        .other          _Z21get_grad_input_kernelPKdS0_Pdii,@"STO_CUDA_ENTRY STV_DEFAULT"
_Z21get_grad_input_kernelPKdS0_Pdii:
.text._Z21get_grad_input_kernelPKdS0_Pdii:
[----:B------:R-:W-:Y:S01]  /*0000*/  LDC R1, c[0x0][0x37c] ;  /* 0x0000df00ff017b82 */ /* 0x000fe20000000800 */
[----:B------:R-:W0:Y:S01]  /*0010*/  S2R R0, SR_CTAID.X ;  /* 0x0000000000007919 */ /* 0x000e220000002500 */
[----:B------:R-:W0:Y:S02]  /*0020*/  LDCU UR8, c[0x0][0x398] ;  /* 0x00007300ff0877ac */ /* 0x000e240008000800 */
[----:B0-----:R-:W-:-:S13]  /*0030*/  ISETP.GE.AND P0, PT, R0, UR8, PT ;  /* 0x0000000800007c0c */ /* 0x001fda000bf06270 */
[----:B------:R-:W-:Y:S05]  /*0040*/  @P0 EXIT ;  /* 0x000000000000094d */ /* 0x000fea0003800000 */
[----:B------:R-:W0:Y:S01]  /*0050*/  S2UR UR5, SR_CgaCtaId ;  /* 0x00000000000579c3 */ /* 0x000e220000008800 */
[----:B------:R-:W1:Y:S01]  /*0060*/  S2R R12, SR_TID.X ;  /* 0x00000000000c7919 */ /* 0x000e620000002100 */
[----:B------:R-:W-:Y:S01]  /*0070*/  UMOV UR4, 0x400 ;  /* 0x0000040000047882 */ /* 0x000fe20000000000 */
[----:B------:R-:W2:Y:S01]  /*0080*/  LDCU.64 UR6, c[0x0][0x358] ;  /* 0x00006b00ff0677ac */ /* 0x000ea20008000a00 */
[----:B------:R-:W-:Y:S01]  /*0090*/  BSSY.RECONVERGENT B0, `(.L_x_5) ;  /* 0x0000018000007945 */ /* 0x000fe20003800200 */
[----:B0-----:R-:W-:Y:S01]  /*00a0*/  ULEA UR4, UR5, UR4, 0x18 ;  /* 0x0000000405047291 */ /* 0x001fe2000f8ec0ff */
[----:B------:R-:W0:Y:S05]  /*00b0*/  LDCU UR5, c[0x0][0x39c] ;  /* 0x00007380ff0577ac */ /* 0x000e2a0008000800 */
[----:B-1----:R-:W-:-:S05]  /*00c0*/  LEA R13, R12, UR4, 0x3 ;  /* 0x000000040c0d7c11 */ /* 0x002fca000f8e18ff */
[----:B------:R1:W-:Y:S01]  /*00d0*/  STS.64 [R13], RZ ;  /* 0x000000ff0d007388 */ /* 0x0003e20000000a00 */
[----:B0-----:R-:W-:-:S13]  /*00e0*/  ISETP.GE.AND P0, PT, R12, UR5, PT ;  /* 0x000000050c007c0c */ /* 0x001fda000bf06270 */
[----:B-12---:R-:W-:Y:S05]  /*00f0*/  @P0 BRA `(.L_x_6) ;  /* 0x0000000000440947 */ /* 0x006fea0003800000 */
[----:B------:R-:W0:Y:S01]  /*0100*/  LDC R14, c[0x0][0x360] ;  /* 0x0000d800ff0e7b82 */ /* 0x000e220000000800 */
[----:B------:R-:W-:Y:S01]  /*0110*/  BSSY.RECONVERGENT B1, `(.L_x_7) ;  /* 0x000000e000017945 */ /* 0x000fe20003800200 */
[----:B------:R-:W-:Y:S01]  /*0120*/  IMAD.MOV.U32 R15, RZ, RZ, R12 ;  /* 0x000000ffff0f7224 */ /* 0x000fe200078e000c */
[----:B------:R-:W-:-:S05]  /*0130*/  CS2R R2, SRZ ;  /* 0x0000000000027805 */ /* 0x000fca000001ff00 */
[----:B------:R-:W1:Y:S08]  /*0140*/  LDC.64 R8, c[0x0][0x380] ;  /* 0x0000e000ff087b82 */ /* 0x000e700000000a00 */
[----:B------:R-:W2:Y:S02]  /*0150*/  LDC.64 R10, c[0x0][0x388] ;  /* 0x0000e200ff0a7b82 */ /* 0x000ea40000000a00 */
.L_x_8:
[C---:B------:R-:W-:Y:S02]  /*0160*/  IMAD R5, R15.reuse, UR8, R0 ;  /* 0x000000080f057c24 */ /* 0x040fe4000f8e0200 */
[----:B--2---:R-:W-:-:S04]  /*0170*/  IMAD.WIDE R6, R15, 0x8, R10 ;  /* 0x000000080f067825 */ /* 0x004fc800078e020a */
[----:B-1----:R-:W-:Y:S02]  /*0180*/  IMAD.WIDE R4, R5, 0x8, R8 ;  /* 0x0000000805047825 */ /* 0x002fe400078e0208 */
[----:B------:R-:W2:Y:S04]  /*0190*/  LDG.E.64.CONSTANT R6, desc[UR6][R6.64] ;  /* 0x0000000606067981 */ /* 0x000ea8000c1e9b00 */
[----:B------:R-:W2:Y:S01]  /*01a0*/  LDG.E.64.CONSTANT R4, desc[UR6][R4.64] ;  /* 0x0000000604047981 */ /* 0x000ea2000c1e9b00 */
[----:B0-----:R-:W-:-:S05]  /*01b0*/  IMAD.IADD R15, R14, 0x1, R15 ;  /* 0x000000010e0f7824 */ /* 0x001fca00078e020f */
[----:B------:R-:W-:Y:S01]  /*01c0*/  ISETP.GE.AND P0, PT, R15, UR5, PT ;  /* 0x000000050f007c0c */ /* 0x000fe2000bf06270 */
[----:B--2---:R-:W-:-:S12]  /*01d0*/  DFMA R2, R4, R6, R2 ;  /* 0x000000060402722b */ /* 0x004fd80000000002 */
[----:B------:R-:W-:Y:S05]  /*01e0*/  @!P0 BRA `(.L_x_8) ;  /* 0xfffffffc00dc8947 */ /* 0x000fea000383ffff */
[----:B------:R-:W-:Y:S05]  /*01f0*/  BSYNC.RECONVERGENT B1 ;  /* 0x0000000000017941 */ /* 0x000fea0003800200 */
.L_x_7:
[----:B------:R0:W-:Y:S02]  /*0200*/  STS.64 [R13], R2 ;  /* 0x000000020d007388 */ /* 0x0001e40000000a00 */
.L_x_6:
[----:B------:R-:W-:Y:S05]  /*0210*/  BSYNC.RECONVERGENT B0 ;  /* 0x0000000000007941 */ /* 0x000fea0003800200 */
.L_x_5:
[----:B------:R-:W1:Y:S01]  /*0220*/  LDCU UR4, c[0x0][0x360] ;  /* 0x00006c00ff0477ac */ /* 0x000e620008000800 */
[----:B------:R-:W-:Y:S01]  /*0230*/  BAR.SYNC.DEFER_BLOCKING 0x0 ;  /* 0x0000000000007b1d */ /* 0x000fe20000010000 */
[----:B------:R-:W-:Y:S01]  /*0240*/  ISETP.NE.AND P0, PT, R12, RZ, PT ;  /* 0x000000ff0c00720c */ /* 0x000fe20003f05270 */
[----:B-1----:R-:W-:-:S09]  /*0250*/  UISETP.GE.U32.AND UP0, UPT, UR4, 0x2, UPT ;  /* 0x000000020400788c */ /* 0x002fd2000bf06070 */
[----:B------:R-:W-:Y:S05]  /*0260*/  BRA.U !UP0, `(.L_x_9) ;  /* 0x0000000108307547 */ /* 0x000fea000b800000 */
[----:B------:R-:W-:-:S07]  /*0270*/  IMAD.U32 R6, RZ, RZ, UR4 ;  /* 0x00000004ff067e24 */ /* 0x000fce000f8e00ff */
.L_x_10:
[----:B------:R-:W-:-:S04]  /*0280*/  SHF.R.U32.HI R8, RZ, 0x1, R6 ;  /* 0x00000001ff087819 */ /* 0x000fc80000011606 */
[----:B------:R-:W-:-:S13]  /*0290*/  ISETP.GE.U32.AND P1, PT, R12, R8, PT ;  /* 0x000000080c00720c */ /* 0x000fda0003f26070 */
[----:B------:R-:W-:Y:S01]  /*02a0*/  @!P1 IMAD R7, R8, 0x8, R13 ;  /* 0x0000000808079824 */ /* 0x000fe200078e020d */
[----:B------:R-:W-:Y:S04]  /*02b0*/  @!P1 LDS.64 R4, [R13] ;  /* 0x000000000d049984 */ /* 0x000fe80000000a00 */
[----:B0-----:R-:W0:Y:S02]  /*02c0*/  @!P1 LDS.64 R2, [R7] ;  /* 0x0000000007029984 */ /* 0x001e240000000a00 */
[----:B0-----:R-:W-:-:S07]  /*02d0*/  @!P1 DADD R2, R2, R4 ;  /* 0x0000000002029229 */ /* 0x001fce0000000004 */
[----:B------:R1:W-:Y:S01]  /*02e0*/  @!P1 STS.64 [R13], R2 ;  /* 0x000000020d009388 */ /* 0x0003e20000000a00 */
[----:B------:R-:W-:Y:S01]  /*02f0*/  BAR.SYNC.DEFER_BLOCKING 0x0 ;  /* 0x0000000000007b1d */ /* 0x000fe20000010000 */
[----:B------:R-:W-:Y:S01]  /*0300*/  ISETP.GT.U32.AND P1, PT, R6, 0x3, PT ;  /* 0x000000030600780c */ /* 0x000fe20003f24070 */
[----:B------:R-:W-:-:S12]  /*0310*/  IMAD.MOV.U32 R6, RZ, RZ, R8 ;  /* 0x000000ffff067224 */ /* 0x000fd800078e0008 */
[----:B-1----:R-:W-:Y:S05]  /*0320*/  @P1 BRA `(.L_x_10) ;  /* 0xfffffffc00d41947 */ /* 0x002fea000383ffff */
.L_x_9:
[----:B------:R-:W-:Y:S05]  /*0330*/  @P0 EXIT ;  /* 0x000000000000094d */ /* 0x000fea0003800000 */
[----:B------:R-:W1:Y:S01]  /*0340*/  S2UR UR5, SR_CgaCtaId ;  /* 0x00000000000579c3 */ /* 0x000e620000008800 */
[----:B------:R-:W-:-:S07]  /*0350*/  UMOV UR4, 0x400 ;  /* 0x0000040000047882 */ /* 0x000fce0000000000 */
[----:B------:R-:W2:Y:S01]  /*0360*/  LDC.64 R4, c[0x0][0x390] ;  /* 0x0000e400ff047b82 */ /* 0x000ea20000000a00 */
[----:B-1----:R-:W-:Y:S01]  /*0370*/  ULEA UR4, UR5, UR4, 0x18 ;  /* 0x0000000405047291 */ /* 0x002fe2000f8ec0ff */
[----:B--2---:R-:W-:-:S08]  /*0380*/  IMAD.WIDE.U32 R4, R0, 0x8, R4 ;  /* 0x0000000800047825 */ /* 0x004fd000078e0004 */
[----:B0-----:R-:W0:Y:S04]  /*0390*/  LDS.64 R2, [UR4] ;  /* 0x00000004ff027984 */ /* 0x001e280008000a00 */
[----:B0-----:R-:W-:Y:S01]  /*03a0*/  STG.E.64 desc[UR6][R4.64], R2 ;  /* 0x0000000204007986 */ /* 0x001fe2000c101b06 */
[----:B------:R-:W-:Y:S05]  /*03b0*/  EXIT ;  /* 0x000000000000794d */ /* 0x000fea0003800000 */
.L_x_11:
        /* <DEDUP_REMOVED lines=12> */
.L_x_44:


//--------------------- .text._Z14forward_kernelPKdS0_S0_Pdiib --------------------------
	.section	.text._Z14forward_kernelPKdS0_S0_Pdiib,"ax",@progbits
	.align	128
        .global         _Z14forward_kernelPKdS0_S0_Pdiib
        .type           _Z14forward_kernelPKdS0_S0_Pdiib,@function
        .size           _Z14forward_kernelPKdS0_S0_Pdiib,(.L_x_45 - _Z14forward_kernelPKdS0_S0_Pdiib)
        .other          _Z14forward_kernelPKdS0_S0_Pdiib,@"STO_CUDA_ENTRY STV_DEFAULT"
_Z14forward_kernelPKdS0_S0_Pdiib:
.text._Z14forward_kernelPKdS0_S0_Pdiib:
        /* <DEDUP_REMOVED lines=22> */
.L_x_15:
[----:B------:R-:W-:Y:S02]  /*0160*/  IMAD R5, R0, UR5, R15 ;  /* 0x0000000500057c24 */ /* 0x000fe4000f8e020f */
        /* <DEDUP_REMOVED lines=9> */
.L_x_14:
[----:B------:R0:W-:Y:S02]  /*0200*/  STS.64 [R13], R2 ;  /* 0x000000020d007388 */ /* 0x0001e40000000a00 */
.L_x_13:
[----:B------:R-:W-:Y:S05]  /*0210*/  BSYNC.RECONVERGENT B0 ;  /* 0x0000000000007941 */ /* 0x000fea0003800200 */
.L_x_12:
[----:B------:R-:W1:Y:S01]  /*0220*/  LDCU UR4, c[0x0][0x360] ;  /* 0x00006c00ff0477ac */ /* 0x000e620008000800 */
[----:B------:R-:W-:Y:S01]  /*0230*/  BAR.SYNC.DEFER_BLOCKING 0x0 ;  /* 0x0000000000007b1d */ /* 0x000fe20000010000 */
[----:B------:R-:W-:Y:S01]  /*0240*/  ISETP.NE.AND P0, PT, R12, RZ, PT ;  /* 0x000000ff0c00720c */ /* 0x000fe20003f05270 */
[----:B-1----:R-:W-:-:S09]  /*0250*/  UISETP.GE.U32.AND UP0, UPT, UR4, 0x2, UPT ;  /* 0x000000020400788c */ /* 0x002fd2000bf06070 */
[----:B------:R-:W-:Y:S05]  /*0260*/  BRA.U !UP0, `(.L_x_16) ;  /* 0x0000000108307547 */ /* 0x000fea000b800000 */
[----:B------:R-:W-:-:S07]  /*0270*/  IMAD.U32 R6, RZ, RZ, UR4 ;  /* 0x00000004ff067e24 */ /* 0x000fce000f8e00ff */
.L_x_17:
        /* <DEDUP_REMOVED lines=11> */
.L_x_16:
[----:B------:R-:W-:Y:S05]  /*0330*/  @P0 EXIT ;  /* 0x000000000000094d */ /* 0x000fea0003800000 */
[----:B0-----:R-:W0:Y:S08]  /*0340*/  LDC.64 R2, c[0x0][0x388] ;  /* 0x0000e200ff027b82 */ /* 0x001e300000000a00 */
[----:B------:R-:W1:Y:S01]  /*0350*/  S2UR UR5, SR_CgaCtaId ;  /* 0x00000000000579c3 */ /* 0x000e620000008800 */
[----:B------:R-:W-:-:S07]  /*0360*/  UMOV UR4, 0x400 ;  /* 0x0000040000047882 */ /* 0x000fce0000000000 */
[----:B------:R-:W2:Y:S01]  /*0370*/  LDC.64 R6, c[0x0][0x398] ;  /* 0x0000e600ff067b82 */ /* 0x000ea20000000a00 */
[----:B0-----:R-:W-:-:S06]  /*0380*/  IMAD.WIDE.U32 R2, R0, 0x8, R2 ;  /* 0x0000000800027825 */ /* 0x001fcc00078e0002 */
[----:B------:R-:W3:Y:S01]  /*0390*/  LDG.E.64.CONSTANT R2, desc[UR6][R2.64] ;  /* 0x0000000602027981 */ /* 0x000ee2000c1e9b00 */
[----:B-1----:R-:W-:-:S09]  /*03a0*/  ULEA UR4, UR5, UR4, 0x18 ;  /* 0x0000000405047291 */ /* 0x002fd2000f8ec0ff */
[----:B------:R-:W3:Y:S02]  /*03b0*/  LDS.64 R4, [UR4] ;  /* 0x00000004ff047984 */ /* 0x000ee40008000a00 */
[----:B------:R-:W0:Y:S02]  /*03c0*/  LDCU.U8 UR4, c[0x0][0x3a8] ;  /* 0x00007500ff0477ac */ /* 0x000e240008000000 */
[----:B0-----:R-:W-:-:S06]  /*03d0*/  UPRMT UR4, UR4, 0x8880, URZ ;  /* 0x0000888004047896 */ /* 0x001fcc00080000ff */
[----:B------:R-:W-:Y:S01]  /*03e0*/  ISETP.NE.AND P1, PT, RZ, UR4, PT ;  /* 0x00000004ff007c0c */ /* 0x000fe2000bf25270 */
[----:B---3--:R-:W-:-:S08]  /*03f0*/  DADD R4, R2, R4 ;  /* 0x0000000002047229 */ /* 0x008fd00000000004 */
[----:B------:R-:W-:-:S06]  /*0400*/  DSETP.GT.AND P0, PT, R4, RZ, PT ;  /* 0x000000ff0400722a */ /* 0x000fcc0003f04000 */
[C---:B------:R-:W-:Y:S02]  /*0410*/  FSEL R3, R4.reuse, RZ, P0 ;  /* 0x000000ff04037208 */ /* 0x040fe40000000000 */
[C---:B------:R-:W-:Y:S02]  /*0420*/  FSEL R9, R5.reuse, RZ, P0 ;  /* 0x000000ff05097208 */ /* 0x040fe40000000000 */
[----:B------:R-:W-:Y:S01]  /*0430*/  FSEL R4, R4, R3, !P1 ;  /* 0x0000000304047208 */ /* 0x000fe20004800000 */
[----:B--2---:R-:W-:Y:S01]  /*0440*/  IMAD.WIDE.U32 R2, R0, 0x8, R6 ;  /* 0x0000000800027825 */ /* 0x004fe200078e0006 */
[----:B------:R-:W-:-:S05]  /*0450*/  FSEL R5, R5, R9, !P1 ;  /* 0x0000000905057208 */ /* 0x000fca0004800000 */
[----:B------:R-:W-:Y:S01]  /*0460*/  STG.E.64 desc[UR6][R2.64], R4 ;  /* 0x0000000402007986 */ /* 0x000fe2000c101b06 */
[----:B------:R-:W-:Y:S05]  /*0470*/  EXIT ;  /* 0x000000000000794d */ /* 0x000fea0003800000 */
.L_x_18:
        /* <DEDUP_REMOVED lines=16> */
.L_x_45:


//--------------------- .text._Z14ce_grad_kernelPKdPdii --------------------------
	.section	.text._Z14ce_grad_kernelPKdPdii,"ax",@progbits
	.align	128
        .global         _Z14ce_grad_kernelPKdPdii
        .type           _Z14ce_grad_kernelPKdPdii,@function
        .size           _Z14ce_grad_kernelPKdPdii,(.L_x_46 - _Z14ce_grad_kernelPKdPdii)
        .other          _Z14ce_grad_kernelPKdPdii,@"STO_CUDA_ENTRY STV_DEFAULT"
_Z14ce_grad_kernelPKdPdii:
.text._Z14ce_grad_kernelPKdPdii:
[----:B------:R-:W-:Y:S01]  /*0000*/  LDC R1, c[0x0][0x37c] ;  /* 0x0000df00ff017b82 */ /* 0x000fe20000000800 */
[----:B------:R-:W0:Y:S01]  /*0010*/  S2R R9, SR_TID.X ;  /* 0x0000000000097919 */ /* 0x000e220000002100 */
[----:B------:R-:W0:Y:S02]  /*0020*/  LDCU UR4, c[0x0][0x394] ;  /* 0x00007280ff0477ac */ /* 0x000e240008000800 */
[----:B0-----:R-:W-:-:S13]  /*0030*/  ISETP.GE.AND P0, PT, R9, UR4, PT ;  /* 0x0000000409007c0c */ /* 0x001fda000bf06270 */
[----:B------:R-:W-:Y:S05]  /*0040*/  @P0 EXIT ;  /* 0x000000000000094d */ /* 0x000fea0003800000 */
[----:B------:R-:W0:Y:S01]  /*0050*/  LDC.64 R2, c[0x0][0x380] ;  /* 0x0000e000ff027b82 */ /* 0x000e220000000a00 */
[----:B------:R-:W1:Y:S01]  /*0060*/  LDCU.64 UR4, c[0x0][0x358] ;  /* 0x00006b00ff0477ac */ /* 0x000e620008000a00 */
[----:B------:R-:W2:Y:S06]  /*0070*/  LDCU UR6, c[0x0][0x390] ;  /* 0x00007200ff0677ac */ /* 0x000eac0008000800 */
[----:B------:R-:W3:Y:S01]  /*0080*/  LDC.64 R6, c[0x0][0x388] ;  /* 0x0000e200ff067b82 */ /* 0x000ee20000000a00 */
[----:B0-----:R-:W-:-:S06]  /*0090*/  IMAD.WIDE.U32 R2, R9, 0x8, R2 ;  /* 0x0000000809027825 */ /* 0x001fcc00078e0002 */
[----:B-1----:R-:W4:Y:S01]  /*00a0*/  LDG.E.64 R2, desc[UR4][R2.64] ;  /* 0x0000000402027981 */ /* 0x002f22000c1e1b00 */
[C---:B--2---:R-:W-:Y:S01]  /*00b0*/  ISETP.NE.AND P0, PT, R9.reuse, UR6, PT ;  /* 0x0000000609007c0c */ /* 0x044fe2000bf05270 */
[----:B------:R-:W-:Y:S02]  /*00c0*/  HFMA2 R4, -RZ, RZ, 0, 0 ;  /* 0x00000000ff047431 */ /* 0x000fe400000001ff */
[----:B---3--:R-:W-:Y:S01]  /*00d0*/  IMAD.WIDE.U32 R6, R9, 0x8, R6 ;  /* 0x0000000809067825 */ /* 0x008fe200078e0006 */
[----:B------:R-:W-:-:S06]  /*00e0*/  FSEL R5, RZ, 1.875, P0 ;  /* 0x3ff00000ff057808 */ /* 0x000fcc0000000000 */
[----:B----4-:R-:W-:-:S07]  /*00f0*/  DADD R4, R2, -R4 ;  /* 0x0000000002047229 */ /* 0x010fce0000000804 */
[----:B------:R-:W-:Y:S01]  /*0100*/  STG.E.64 desc[UR4][R6.64], R4 ;  /* 0x0000000406007986 */ /* 0x000fe2000c101b04 */
[----:B------:R-:W-:Y:S05]  /*0110*/  EXIT ;  /* 0x000000000000794d */ /* 0x000fea0003800000 */
.L_x_19:
        /* <DEDUP_REMOVED lines=14> */
.L_x_46:


//--------------------- .text._Z14softmax_kernelPKdPdi --------------------------
	.section	.text._Z14softmax_kernelPKdPdi,"ax",@progbits
	.align	128
        .global         _Z14softmax_kernelPKdPdi
        .type           _Z14softmax_kernelPKdPdi,@function
        .size           _Z14softmax_kernelPKdPdi,(.L_x_41 - _Z14softmax_kernelPKdPdi)
        .other          _Z14softmax_kernelPKdPdi,@"STO_CUDA_ENTRY STV_DEFAULT"
_Z14softmax_kernelPKdPdi:
.text._Z14softmax_kernelPKdPdi:
[----:B------:R-:W-:Y:S01]  /*0000*/  LDC R1, c[0x0][0x37c] ;  /* 0x0000df00ff017b82 */ /* 0x000fe20000000800 */
[----:B------:R-:W0:Y:S01]  /*0010*/  S2R R0, SR_TID.X ;  /* 0x0000000000007919 */ /* 0x000e220000002100 */
[----:B------:R-:W1:Y:S01]  /*0020*/  LDCU.64 UR12, c[0x0][0x358] ;  /* 0x00006b00ff0c77ac */ /* 0x000e620008000a00 */
[----:B------:R-:W-:Y:S01]  /*0030*/  BSSY.RECONVERGENT B0, `(.L_x_20) ;  /* 0x0000126000007945 */ /* 0x000fe20003800200 */
[----:B0-----:R-:W-:-:S13]  /*0040*/  ISETP.NE.AND P0, PT, R0, RZ, PT ;  /* 0x000000ff0000720c */ /* 0x001fda0003f05270 */
[----:B-1----:R-:W-:Y:S05]  /*0050*/  @P0 BRA `(.L_x_21) ;  /* 0x00000010008c0947 */ /* 0x002fea0003800000 */
[----:B------:R-:W0:Y:S08]  /*0060*/  LDC.64 R2, c[0x0][0x380] ;  /* 0x0000e000ff027b82 */ /* 0x000e300000000a00 */
[----:B------:R-:W1:Y:S01]  /*0070*/  S2UR UR5, SR_CgaCtaId ;  /* 0x00000000000579c3 */ /* 0x000e620000008800 */
[----:B------:R-:W-:Y:S01]  /*0080*/  UMOV UR4, 0x400 ;  /* 0x0000040000047882 */ /* 0x000fe20000000000 */
[----:B------:R-:W2:Y:S01]  /*0090*/  LDCU UR6, c[0x0][0x390] ;  /* 0x00007200ff0677ac */ /* 0x000ea20008000800 */
[----:B0-----:R-:W3:Y:S01]  /*00a0*/  LDG.E.64 R18, desc[UR12][R2.64] ;  /* 0x0000000c02127981 */ /* 0x001ee2000c1e1b00 */
[----:B--2---:R-:W-:-:S02]  /*00b0*/  UISETP.GE.AND UP0, UPT, UR6, 0x2, UPT ;  /* 0x000000020600788c */ /* 0x004fc4000bf06270 */
[----:B-1----:R-:W-:-:S09]  /*00c0*/  ULEA UR4, UR5, UR4, 0x18 ;  /* 0x0000000405047291 */ /* 0x002fd2000f8ec0ff */
[----:B---3--:R0:W-:Y:S01]  /*00d0*/  STS.64 [UR4], R18 ;  /* 0x00000012ff007988 */ /* 0x0081e20008000a04 */
[----:B------:R-:W-:Y:S05]  /*00e0*/  BRA.U !UP0, `(.L_x_21) ;  /* 0x0000001108687547 */ /* 0x000fea000b800000 */
[----:B------:R-:W-:Y:S01]  /*00f0*/  UIADD3 UR5, UPT, UPT, UR6, -0x1, URZ ;  /* 0xffffffff06057890 */ /* 0x000fe2000fffe0ff */
[----:B------:R-:W-:Y:S01]  /*0100*/  IMAD.MOV.U32 R14, RZ, RZ, 0x1 ;  /* 0x00000001ff0e7424 */ /* 0x000fe200078e00ff */
[----:B------:R-:W-:Y:S02]  /*0110*/  UIADD3 UR6, UPT, UPT, UR6, -0x2, URZ ;  /* 0xfffffffe06067890 */ /* 0x000fe4000fffe0ff */
[----:B------:R-:W-:Y:S02]  /*0120*/  ULOP3.LUT UR10, UR5, 0xf, URZ, 0xc0, !UPT ;  /* 0x0000000f050a7892 */ /* 0x000fe4000f8ec0ff */
[----:B------:R-:W-:-:S09]  /*0130*/  UISETP.GE.U32.AND UP0, UPT, UR6, 0xf, UPT ;  /* 0x0000000f0600788c */ /* 0x000fd2000bf06070 */
[----:B------:R-:W-:Y:S05]  /*0140*/  BRA.U !UP0, `(.L_x_22) ;  /* 0x00000009083c7547 */ /* 0x000fea000b800000 */
[----:B------:R-:W1:Y:S01]  /*0150*/  LDCU.64 UR8, c[0x0][0x380] ;  /* 0x00007000ff0877ac */ /* 0x000e620008000a00 */
[----:B------:R-:W-:Y:S01]  /*0160*/  IMAD.MOV.U32 R14, RZ, RZ, RZ ;  /* 0x000000ffff0e7224 */ /* 0x000fe200078e00ff */
[----:B------:R-:W-:-:S04]  /*0170*/  ULOP3.LUT UR6, UR5, 0xfffffff0, URZ, 0xc0, !UPT ;  /* 0xfffffff005067892 */ /* 0x000fc8000f8ec0ff */
[----:B------:R-:W-:Y:S02]  /*0180*/  UIADD3 UR6, UPT, UPT, -UR6, URZ, URZ ;  /* 0x000000ff06067290 */ /* 0x000fe4000fffe1ff */
[----:B-1----:R-:W-:-:S04]  /*0190*/  UIADD3 UR7, UP0, UPT, UR8, 0x40, URZ ;  /* 0x0000004008077890 */ /* 0x002fc8000ff1e0ff */
[----:B------:R-:W-:Y:S02]  /*01a0*/  UIADD3.X UR8, UPT, UPT, URZ, UR9, URZ, UP0, !UPT ;  /* 0x00000009ff087290 */ /* 0x000fe400087fe4ff */
[----:B------:R-:W-:-:S04]  /*01b0*/  IMAD.U32 R2, RZ, RZ, UR7 ;  /* 0x00000007ff027e24 */ /* 0x000fc8000f8e00ff */
[----:B------:R-:W-:-:S07]  /*01c0*/  IMAD.U32 R3, RZ, RZ, UR8 ;  /* 0x00000008ff037e24 */ /* 0x000fce000f8e00ff */
.L_x_23:
[----:B------:R-:W2:Y:S04]  /*01d0*/  LDG.E.64 R24, desc[UR12][R2.64+-0x38] ;  /* 0xffffc80c02187981 */ /* 0x000ea8000c1e1b00 */
[----:B------:R-:W3:Y:S04]  /*01e0*/  LDG.E.64 R22, desc[UR12][R2.64+-0x30] ;  /* 0xffffd00c02167981 */ /* 0x000ee8000c1e1b00 */
[----:B------:R-:W4:Y:S04]  /*01f0*/  LDG.E.64 R20, desc[UR12][R2.64+-0x28] ;  /* 0xffffd80c02147981 */ /* 0x000f28000c1e1b00 */
[----:B------:R-:W5:Y:S04]  /*0200*/  LDG.E.64 R16, desc[UR12][R2.64+-0x20] ;  /* 0xffffe00c02107981 */ /* 0x000f68000c1e1b00 */
[----:B------:R-:W5:Y:S04]  /*0210*/  LDG.E.64 R4, desc[UR12][R2.64+-0x18] ;  /* 0xffffe80c02047981 */ /* 0x000f68000c1e1b00 */
[----:B------:R-:W5:Y:S04]  /*0220*/  LDG.E.64 R6, desc[UR12][R2.64+-0x10] ;  /* 0xfffff00c02067981 */ /* 0x000f68000c1e1b00 */
[----:B------:R-:W5:Y:S04]  /*0230*/  LDG.E.64 R8, desc[UR12][R2.64+-0x8] ;  /* 0xfffff80c02087981 */ /* 0x000f68000c1e1b00 */
[----:B------:R-:W5:Y:S04]  /*0240*/  LDG.E.64 R10, desc[UR12][R2.64] ;  /* 0x0000000c020a7981 */ /* 0x000f68000c1e1b00 */
[----:B------:R-:W5:Y:S01]  /*0250*/  LDG.E.64 R12, desc[UR12][R2.64+0x8] ;  /* 0x0000080c020c7981 */ /* 0x000f62000c1e1b00 */
[----:B------:R-:W-:-:S02]  /*0260*/  IMAD.MOV.U32 R15, RZ, RZ, R19 ;  /* 0x000000ffff0f7224 */ /* 0x000fc400078e0013 */
[----:B------:R-:W-:Y:S01]  /*0270*/  IMAD.MOV.U32 R27, RZ, RZ, R18 ;  /* 0x000000ffff1b7224 */ /* 0x000fe200078e0012 */
[----:B--2---:R-:W-:Y:S01]  /*0280*/  DSETP.MAX.AND P1, P2, R24, R18, PT ;  /* 0x000000121800722a */ /* 0x004fe20003a2f000 */
[----:B------:R-:W-:Y:S01]  /*0290*/  IMAD.MOV.U32 R26, RZ, RZ, R24 ;  /* 0x000000ffff1a7224 */ /* 0x000fe200078e0018 */
[----:B0-----:R-:W2:Y:S04]  /*02a0*/  LDG.E.64 R18, desc[UR12][R2.64+0x10] ;  /* 0x0000100c02127981 */ /* 0x001ea8000c1e1b00 */
[----:B------:R-:W-:Y:S02]  /*02b0*/  FSEL R25, R25, R15, P1 ;  /* 0x0000000f19197208 */ /* 0x000fe40000800000 */
[----:B------:R-:W-:Y:S01]  /*02c0*/  SEL R24, R26, R27, P1 ;  /* 0x0000001b1a187207 */ /* 0x000fe20000800000 */
[----:B---3--:R-:W-:-:S05]  /*02d0*/  IMAD.MOV.U32 R26, RZ, RZ, R23 ;  /* 0x000000ffff1a7224 */ /* 0x008fca00078e0017 */
[----:B------:R-:W-:Y:S01]  /*02e0*/  @P2 LOP3.LUT R25, R15, 0x80000, RZ, 0xfc, !PT ;  /* 0x000800000f192812 */ /* 0x000fe200078efcff */
[----:B------:R-:W-:-:S05]  /*02f0*/  IMAD.MOV.U32 R15, RZ, RZ, R24 ;  /* 0x000000ffff0f7224 */ /* 0x000fca00078e0018 */
[----:B------:R-:W-:Y:S01]  /*0300*/  DSETP.MAX.AND P1, P2, R24, R22, PT ;  /* 0x000000161800722a */ /* 0x000fe20003a2f000 */
[----:B------:R-:W-:Y:S02]  /*0310*/  IMAD.MOV.U32 R24, RZ, RZ, R22 ;  /* 0x000000ffff187224 */ /* 0x000fe400078e0016 */
[----:B------:R-:W3:Y:S03]  /*0320*/  LDG.E.64 R22, desc[UR12][R2.64+0x18] ;  /* 0x0000180c02167981 */ /* 0x000ee6000c1e1b00 */
[----:B------:R-:W-:Y:S02]  /*0330*/  FSEL R25, R25, R26, P1 ;  /* 0x0000001a19197208 */ /* 0x000fe40000800000 */
[----:B------:R-:W-:-:S05]  /*0340*/  SEL R24, R15, R24, P1 ;  /* 0x000000180f187207 */ /* 0x000fca0000800000 */
[----:B------:R-:W-:Y:S01]  /*0350*/  IMAD.MOV.U32 R15, RZ, RZ, R24 ;  /* 0x000000ffff0f7224 */ /* 0x000fe200078e0018 */
[----:B------:R-:W-:Y:S01]  /*0360*/  @P2 LOP3.LUT R25, R26, 0x80000, RZ, 0xfc, !PT ;  /* 0x000800001a192812 */ /* 0x000fe200078efcff */
[----:B----4-:R-:W-:-:S05]  /*0370*/  IMAD.MOV.U32 R26, RZ, RZ, R21 ;  /* 0x000000ffff1a7224 */ /* 0x010fca00078e0015 */
[----:B------:R-:W-:Y:S01]  /*0380*/  DSETP.MAX.AND P1, P2, R24, R20, PT ;  /* 0x000000141800722a */ /* 0x000fe20003a2f000 */
[----:B------:R-:W-:Y:S02]  /*0390*/  IMAD.MOV.U32 R24, RZ, RZ, R20 ;  /* 0x000000ffff187224 */ /* 0x000fe400078e0014 */
[----:B------:R-:W4:Y:S03]  /*03a0*/  LDG.E.64 R20, desc[UR12][R2.64+0x20] ;  /* 0x0000200c02147981 */ /* 0x000f26000c1e1b00 */
[----:B------:R-:W-:Y:S02]  /*03b0*/  FSEL R25, R25, R26, P1 ;  /* 0x0000001a19197208 */ /* 0x000fe40000800000 */
[----:B------:R-:W-:-:S05]  /*03c0*/  SEL R24, R15, R24, P1 ;  /* 0x000000180f187207 */ /* 0x000fca0000800000 */
[----:B------:R-:W-:Y:S01]  /*03d0*/  IMAD.MOV.U32 R15, RZ, RZ, R24 ;  /* 0x000000ffff0f7224 */ /* 0x000fe200078e0018 */
[----:B------:R-:W-:Y:S01]  /*03e0*/  @P2 LOP3.LUT R25, R26, 0x80000, RZ, 0xfc, !PT ;  /* 0x000800001a192812 */ /* 0x000fe200078efcff */
[----:B-----5:R-:W-:-:S05]  /*03f0*/  IMAD.MOV.U32 R26, RZ, RZ, R17 ;  /* 0x000000ffff1a7224 */ /* 0x020fca00078e0011 */
[----:B------:R-:W-:Y:S01]  /*0400*/  DSETP.MAX.AND P1, P2, R24, R16, PT ;  /* 0x000000101800722a */ /* 0x000fe20003a2f000 */
[----:B------:R-:W-:Y:S02]  /*0410*/  IMAD.MOV.U32 R24, RZ, RZ, R16 ;  /* 0x000000ffff187224 */ /* 0x000fe400078e0010 */
[----:B------:R-:W5:Y:S03]  /*0420*/  LDG.E.64 R16, desc[UR12][R2.64+0x28] ;  /* 0x0000280c02107981 */ /* 0x000f66000c1e1b00 */
[----:B------:R-:W-:Y:S02]  /*0430*/  FSEL R25, R25, R26, P1 ;  /* 0x0000001a19197208 */ /* 0x000fe40000800000 */
[----:B------:R-:W-:-:S05]  /*0440*/  SEL R24, R15, R24, P1 ;  /* 0x000000180f187207 */ /* 0x000fca0000800000 */
[----:B------:R-:W-:Y:S01]  /*0450*/  IMAD.MOV.U32 R15, RZ, RZ, R24 ;  /* 0x000000ffff0f7224 */ /* 0x000fe200078e0018 */
[----:B------:R-:W-:Y:S01]  /*0460*/  @P2 LOP3.LUT R25, R26, 0x80000, RZ, 0xfc, !PT ;  /* 0x000800001a192812 */ /* 0x000fe200078efcff */
[----:B------:R-:W-:-:S05]  /*0470*/  IMAD.MOV.U32 R26, RZ, RZ, R5 ;  /* 0x000000ffff1a7224 */ /* 0x000fca00078e0005 */
        /* <DEDUP_REMOVED lines=18> */
[----:B------:R-:W5:Y:S01]  /*05a0*/  LDG.E.64 R8, desc[UR12][R2.64+0x40] ;  /* 0x0000400c02087981 */ /* 0x000f62000c1e1b00 */
[----:B------:R-:W-:Y:S02]  /*05b0*/  UIADD3 UR6, UPT, UPT, UR6, 0x10, URZ ;  /* 0x0000001006067890 */ /* 0x000fe4000fffe0ff */
[----:B------:R-:W-:Y:S01]  /*05c0*/  FSEL R25, R25, R26, P1 ;  /* 0x0000001a19197208 */ /* 0x000fe20000800000 */
[----:B------:R-:W-:Y:S01]  /*05d0*/  VIADD R14, R14, 0x10 ;  /* 0x000000100e0e7836 */ /* 0x000fe20000000000 */
[----:B------:R-:W-:Y:S01]  /*05e0*/  SEL R24, R15, R24, P1 ;  /* 0x000000180f187207 */ /* 0x000fe20000800000 */
[----:B------:R-:W-:-:S04]  /*05f0*/  UISETP.NE.AND UP0, UPT, UR6, URZ, UPT ;  /* 0x000000ff0600728c */ /* 0x000fc8000bf05270 */
[----:B------:R-:W-:Y:S01]  /*0600*/  IMAD.MOV.U32 R15, RZ, RZ, R24 ;  /* 0x000000ffff0f7224 */ /* 0x000fe200078e0018 */
[----:B------:R-:W-:-:S06]  /*0610*/  @P2 LOP3.LUT R25, R26, 0x80000, RZ, 0xfc, !PT ;  /* 0x000800001a192812 */ /* 0x000fcc00078efcff */
[----:B------:R-:W-:Y:S01]  /*0620*/  DSETP.MAX.AND P1, P2, R24, R10, PT ;  /* 0x0000000a1800722a */ /* 0x000fe20003a2f000 */
[----:B------:R-:W-:-:S05]  /*0630*/  IMAD.MOV.U32 R24, RZ, RZ, R11 ;  /* 0x000000ffff187224 */ /* 0x000fca00078e000b */
[----:B------:R-:W-:Y:S02]  /*0640*/  SEL R10, R15, R10, P1 ;  /* 0x0000000a0f0a7207 */ /* 0x000fe40000800000 */
[----:B------:R-:W-:-:S06]  /*0650*/  FSEL R25, R25, R24, P1 ;  /* 0x0000001819197208 */ /* 0x000fcc0000800000 */
[----:B------:R-:W-:Y:S01]  /*0660*/  @P2 LOP3.LUT R25, R24, 0x80000, RZ, 0xfc, !PT ;  /* 0x0008000018192812 */ /* 0x000fe200078efcff */
[----:B------:R-:W-:-:S04]  /*0670*/  IMAD.MOV.U32 R24, RZ, RZ, R13 ;  /* 0x000000ffff187224 */ /* 0x000fc800078e000d */
[----:B------:R-:W-:-:S04]  /*0680*/  IMAD.MOV.U32 R11, RZ, RZ, R25 ;  /* 0x000000ffff0b7224 */ /* 0x000fc800078e0019 */
[----:B------:R-:W-:Y:S02]  /*0690*/  IMAD.MOV.U32 R15, RZ, RZ, R11 ;  /* 0x000000ffff0f7224 */ /* 0x000fe400078e000b */
[----:B------:R-:W-:-:S06]  /*06a0*/  DSETP.MAX.AND P1, P2, R10, R12, PT ;  /* 0x0000000c0a00722a */ /* 0x000fcc0003a2f000 */
[----:B------:R-:W-:Y:S02]  /*06b0*/  FSEL R15, R15, R24, P1 ;  /* 0x000000180f0f7208 */ /* 0x000fe40000800000 */
[----:B------:R-:W-:-:S06]  /*06c0*/  SEL R10, R10, R12, P1 ;  /* 0x0000000c0a0a7207 */ /* 0x000fcc0000800000 */
[----:B------:R-:W-:-:S05]  /*06d0*/  @P2 LOP3.LUT R15, R24, 0x80000, RZ, 0xfc, !PT ;  /* 0x00080000180f2812 */ /* 0x000fca00078efcff */
[----:B------:R-:W-:-:S04]  /*06e0*/  IMAD.MOV.U32 R11, RZ, RZ, R15 ;  /* 0x000000ffff0b7224 */ /* 0x000fc800078e000f */
[----:B------:R-:W-:Y:S02]  /*06f0*/  IMAD.MOV.U32 R12, RZ, RZ, R11 ;  /* 0x000000ffff0c7224 */ /* 0x000fe400078e000b */
[----:B--2---:R-:W-:Y:S01]  /*0700*/  DSETP.MAX.AND P1, P2, R10, R18, PT ;  /* 0x000000120a00722a */ /* 0x004fe20003a2f000 */
[----:B------:R-:W-:-:S05]  /*0710*/  IMAD.MOV.U32 R13, RZ, RZ, R19 ;  /* 0x000000ffff0d7224 */ /* 0x000fca00078e0013 */
[----:B------:R-:W-:Y:S02]  /*0720*/  FSEL R15, R12, R13, P1 ;  /* 0x0000000d0c0f7208 */ /* 0x000fe40000800000 */
[----:B------:R-:W-:-:S06]  /*0730*/  SEL R10, R10, R18, P1 ;  /* 0x000000120a0a7207 */ /* 0x000fcc0000800000 */
[----:B------:R-:W-:-:S05]  /*0740*/  @P2 LOP3.LUT R15, R13, 0x80000, RZ, 0xfc, !PT ;  /* 0x000800000d0f2812 */ /* 0x000fca00078efcff */
[----:B------:R-:W-:Y:S02]  /*0750*/  IMAD.MOV.U32 R11, RZ, RZ, R15 ;  /* 0x000000ffff0b7224 */ /* 0x000fe400078e000f */
[----:B---3--:R-:W-:Y:S02]  /*0760*/  IMAD.MOV.U32 R13, RZ, RZ, R23 ;  /* 0x000000ffff0d7224 */ /* 0x008fe400078e0017 */
[----:B------:R-:W-:Y:S02]  /*0770*/  IMAD.MOV.U32 R12, RZ, RZ, R11 ;  /* 0x000000ffff0c7224 */ /* 0x000fe400078e000b */
[----:B------:R-:W-:-:S06]  /*0780*/  DSETP.MAX.AND P1, P2, R10, R22, PT ;  /* 0x000000160a00722a */ /* 0x000fcc0003a2f000 */
[----:B------:R-:W-:Y:S02]  /*0790*/  FSEL R15, R12, R13, P1 ;  /* 0x0000000d0c0f7208 */ /* 0x000fe40000800000 */
[----:B------:R-:W-:-:S06]  /*07a0*/  SEL R10, R10, R22, P1 ;  /* 0x000000160a0a7207 */ /* 0x000fcc0000800000 */
[----:B------:R-:W-:Y:S01]  /*07b0*/  @P2 LOP3.LUT R15, R13, 0x80000, RZ, 0xfc, !PT ;  /* 0x000800000d0f2812 */ /* 0x000fe200078efcff */
[----:B----4-:R-:W-:-:S04]  /*07c0*/  IMAD.MOV.U32 R13, RZ, RZ, R21 ;  /* 0x000000ffff0d7224 */ /* 0x010fc800078e0015 */
[----:B------:R-:W-:-:S04]  /*07d0*/  IMAD.MOV.U32 R11, RZ, RZ, R15 ;  /* 0x000000ffff0b7224 */ /* 0x000fc800078e000f */
[----:B------:R-:W-:Y:S02]  /*07e0*/  IMAD.MOV.U32 R12, RZ, RZ, R11 ;  /* 0x000000ffff0c7224 */ /* 0x000fe400078e000b */
[----:B------:R-:W-:-:S06]  /*07f0*/  DSETP.MAX.AND P1, P2, R10, R20, PT ;  /* 0x000000140a00722a */ /* 0x000fcc0003a2f000 */
[----:B------:R-:W-:Y:S02]  /*0800*/  FSEL R15, R12, R13, P1 ;  /* 0x0000000d0c0f7208 */ /* 0x000fe40000800000 */
[----:B------:R-:W-:-:S06]  /*0810*/  SEL R10, R10, R20, P1 ;  /* 0x000000140a0a7207 */ /* 0x000fcc0000800000 */
[----:B------:R-:W-:Y:S01]  /*0820*/  @P2 LOP3.LUT R15, R13, 0x80000, RZ, 0xfc, !PT ;  /* 0x000800000d0f2812 */ /* 0x000fe200078efcff */
[----:B-----5:R-:W-:-:S04]  /*0830*/  IMAD.MOV.U32 R13, RZ, RZ, R17 ;  /* 0x000000ffff0d7224 */ /* 0x020fc800078e0011 */
[----:B------:R-:W-:-:S04]  /*0840*/  IMAD.MOV.U32 R11, RZ, RZ, R15 ;  /* 0x000000ffff0b7224 */ /* 0x000fc800078e000f */
[----:B------:R-:W-:Y:S02]  /*0850*/  IMAD.MOV.U32 R12, RZ, RZ, R11 ;  /* 0x000000ffff0c7224 */ /* 0x000fe400078e000b */
[----:B------:R-:W-:-:S06]  /*0860*/  DSETP.MAX.AND P1, P2, R10, R16, PT ;  /* 0x000000100a00722a */ /* 0x000fcc0003a2f000 */
[----:B------:R-:W-:Y:S02]  /*0870*/  FSEL R15, R12, R13, P1 ;  /* 0x0000000d0c0f7208 */ /* 0x000fe40000800000 */
[----:B------:R-:W-:-:S06]  /*0880*/  SEL R10, R10, R16, P1 ;  /* 0x000000100a0a7207 */ /* 0x000fcc0000800000 */
[----:B------:R-:W-:Y:S01]  /*0890*/  @P2 LOP3.LUT R15, R13, 0x80000, RZ, 0xfc, !PT ;  /* 0x000800000d0f2812 */ /* 0x000fe200078efcff */
[----:B------:R-:W-:-:S04]  /*08a0*/  IMAD.MOV.U32 R13, RZ, RZ, R5 ;  /* 0x000000ffff0d7224 */ /* 0x000fc800078e0005 */
[----:B------:R-:W-:-:S04]  /*08b0*/  IMAD.MOV.U32 R11, RZ, RZ, R15 ;  /* 0x000000ffff0b7224 */ /* 0x000fc800078e000f */
[----:B------:R-:W-:Y:S02]  /*08c0*/  IMAD.MOV.U32 R12, RZ, RZ, R11 ;  /* 0x000000ffff0c7224 */ /* 0x000fe400078e000b */
[----:B------:R-:W-:Y:S01]  /*08d0*/  DSETP.MAX.AND P1, P2, R10, R4, PT ;  /* 0x000000040a00722a */ /* 0x000fe20003a2f000 */
[----:B------:R-:W-:-:S05]  /*08e0*/  IMAD.MOV.U32 R11, RZ, RZ, R7 ;  /* 0x000000ffff0b7224 */ /* 0x000fca00078e0007 */
[----:B------:R-:W-:Y:S02]  /*08f0*/  FSEL R15, R12, R13, P1 ;  /* 0x0000000d0c0f7208 */ /* 0x000fe40000800000 */
[----:B------:R-:W-:-:S06]  /*0900*/  SEL R4, R10, R4, P1 ;  /* 0x000000040a047207 */ /* 0x000fcc0000800000 */
[----:B------:R-:W-:-:S05]  /*0910*/  @P2 LOP3.LUT R15, R13, 0x80000, RZ, 0xfc, !PT ;  /* 0x000800000d0f2812 */ /* 0x000fca00078efcff */
[----:B------:R-:W-:Y:S02]  /*0920*/  IMAD.MOV.U32 R5, RZ, RZ, R15 ;  /* 0x000000ffff057224 */ /* 0x000fe400078e000f */
[----:B------:R-:W-:Y:S02]  /*0930*/  IMAD.MOV.U32 R19, RZ, RZ, R8 ;  /* 0x000000ffff137224 */ /* 0x000fe400078e0008 */
[----:B------:R-:W-:Y:S02]  /*0940*/  IMAD.MOV.U32 R10, RZ, RZ, R5 ;  /* 0x000000ffff0a7224 */ /* 0x000fe400078e0005 */
[----:B------:R-:W-:-:S06]  /*0950*/  DSETP.MAX.AND P1, P2, R4, R6, PT ;  /* 0x000000060400722a */ /* 0x000fcc0003a2f000 */
[----:B------:R-:W-:Y:S02]  /*0960*/  FSEL R13, R10, R11, P1 ;  /* 0x0000000b0a0d7208 */ /* 0x000fe40000800000 */
[----:B------:R-:W-:Y:S02]  /*0970*/  SEL R4, R4, R6, P1 ;  /* 0x0000000604047207 */ /* 0x000fe40000800000 */
[----:B------:R-:W-:-:S03]  /*0980*/  IADD3 R2, P1, PT, R2, 0x80, RZ ;  /* 0x0000008002027810 */ /* 0x000fc60007f3e0ff */
[----:B------:R-:W-:Y:S01]  /*0990*/  IMAD.MOV.U32 R18, RZ, RZ, R4 ;  /* 0x000000ffff127224 */ /* 0x000fe200078e0004 */
[----:B------:R-:W-:Y:S01]  /*09a0*/  @P2 LOP3.LUT R13, R11, 0x80000, RZ, 0xfc, !PT ;  /* 0x000800000b0d2812 */ /* 0x000fe200078efcff */
[----:B------:R-:W-:-:S04]  /*09b0*/  IMAD.X R3, RZ, RZ, R3, P1 ;  /* 0x000000ffff037224 */ /* 0x000fc800008e0603 */
[----:B------:R-:W-:-:S06]  /*09c0*/  IMAD.MOV.U32 R5, RZ, RZ, R13 ;  /* 0x000000ffff057224 */ /* 0x000fcc00078e000d */
[----:B------:R-:W-:-:S06]  /*09d0*/  DSETP.MAX.AND P2, P3, R4, R8, PT ;  /* 0x000000080400722a */ /* 0x000fcc0003b4f000 */
[----:B------:R-:W-:Y:S02]  /*09e0*/  FSEL R5, R5, R9, P2 ;  /* 0x0000000905057208 */ /* 0x000fe40001000000 */
[----:B------:R-:W-:-:S06]  /*09f0*/  SEL R18, R18, R19, P2 ;  /* 0x0000001312127207 */ /* 0x000fcc0001000000 */
[----:B------:R-:W-:-:S05]  /*0a00*/  @P3 LOP3.LUT R5, R9, 0x80000, RZ, 0xfc, !PT ;  /* 0x0008000009053812 */ /* 0x000fca00078efcff */
[----:B------:R-:W-:Y:S01]  /*0a10*/  IMAD.MOV.U32 R19, RZ, RZ, R5 ;  /* 0x000000ffff137224 */ /* 0x000fe200078e0005 */
[----:B------:R-:W-:Y:S06]  /*0a20*/  BRA.U UP0, `(.L_x_23) ;  /* 0xfffffff500e87547 */ /* 0x000fec000b83ffff */
[----:B------:R-:W-:-:S07]  /*0a30*/  VIADD R14, R14, 0x1 ;  /* 0x000000010e0e7836 */ /* 0x000fce0000000000 */
.L_x_22:
[----:B------:R-:W-:-:S09]  /*0a40*/  UISETP.NE.AND UP0, UPT, UR10, URZ, UPT ;  /* 0x000000ff0a00728c */ /* 0x000fd2000bf05270 */
[----:B------:R-:W-:Y:S05]  /*0a50*/  BRA.U !UP0, `(.L_x_24) ;  /* 0x0000000908087547 */ /* 0x000fea000b800000 */
[----:B------:R-:W-:Y:S02]  /*0a60*/  UISETP.GE.U32.AND UP0, UPT, UR10, 0x8, UPT ;  /* 0x000000080a00788c */ /* 0x000fe4000bf06070 */
[----:B------:R-:W-:-:S04]  /*0a70*/  ULOP3.LUT UR6, UR5, 0x7, URZ, 0xc0, !UPT ;  /* 0x0000000705067892 */ /* 0x000fc8000f8ec0ff */
[----:B------:R-:W-:-:S03]  /*0a80*/  UISETP.NE.AND UP1, UPT, UR6, URZ, UPT ;  /* 0x000000ff0600728c */ /* 0x000fc6000bf25270 */
[----:B------:R-:W-:Y:S08]  /*0a90*/  BRA.U !UP0, `(.L_x_25) ;  /* 0x00000005080c7547 */ /* 0x000ff0000b800000 */
[----:B------:R-:W1:Y:S02]  /*0aa0*/  LDC.64 R22, c[0x0][0x380] ;  /* 0x0000e000ff167b82 */ /* 0x000e640000000a00 */
[----:B-1----:R-:W-:-:S05]  /*0ab0*/  IMAD.WIDE.U32 R22, R14, 0x8, R22 ;  /* 0x000000080e167825 */ /* 0x002fca00078e0016 */
[----:B------:R-:W2:Y:S04]  /*0ac0*/  LDG.E.64 R20, desc[UR12][R22.64] ;  /* 0x0000000c16147981 */ /* 0x000ea8000c1e1b00 */
[----:B------:R-:W3:Y:S04]  /*0ad0*/  LDG.E.64 R16, desc[UR12][R22.64+0x8] ;  /* 0x0000080c16107981 */ /* 0x000ee8000c1e1b00 */
[----:B------:R-:W4:Y:S04]  /*0ae0*/  LDG.E.64 R12, desc[UR12][R22.64+0x10] ;  /* 0x0000100c160c7981 */ /* 0x000f28000c1e1b00 */
[----:B------:R-:W5:Y:S04]  /*0af0*/  LDG.E.64 R8, desc[UR12][R22.64+0x18] ;  /* 0x0000180c16087981 */ /* 0x000f68000c1e1b00 */
[----:B------:R-:W5:Y:S04]  /*0b00*/  LDG.E.64 R6, desc[UR12][R22.64+0x20] ;  /* 0x0000200c16067981 */ /* 0x000f68000c1e1b00 */
[----:B------:R-:W5:Y:S04]  /*0b10*/  LDG.E.64 R4, desc[UR12][R22.64+0x28] ;  /* 0x0000280c16047981 */ /* 0x000f68000c1e1b00 */
[----:B------:R-:W5:Y:S04]  /*0b20*/  LDG.E.64 R2, desc[UR12][R22.64+0x30] ;  /* 0x0000300c16027981 */ /* 0x000f68000c1e1b00 */
[----:B------:R-:W4:Y:S01]  /*0b30*/  LDG.E.64 R10, desc[UR12][R22.64+0x38] ;  /* 0x0000380c160a7981 */ /* 0x000f22000c1e1b00 */
[----:B------:R-:W-:-:S02]  /*0b40*/  IMAD.MOV.U32 R15, RZ, RZ, R19 ;  /* 0x000000ffff0f7224 */ /* 0x000fc400078e0013 */
[----:B------:R-:W-:Y:S01]  /*0b50*/  VIADD R14, R14, 0x8 ;  /* 0x000000080e0e7836 */ /* 0x000fe20000000000 */
[----:B--2---:R-:W-:Y:S01]  /*0b60*/  DSETP.MAX.AND P1, P2, R18, R20, PT ;  /* 0x000000141200722a */ /* 0x004fe20003a2f000 */
[----:B------:R-:W-:-:S05]  /*0b70*/  IMAD.MOV.U32 R24, RZ, RZ, R21 ;  /* 0x000000ffff187224 */ /* 0x000fca00078e0015 */
[----:B------:R-:W-:Y:S02]  /*0b80*/  FSEL R15, R15, R24, P1 ;  /* 0x000000180f0f7208 */ /* 0x000fe40000800000 */
[----:B0-----:R-:W-:Y:S01]  /*0b90*/  SEL R18, R18, R20, P1 ;  /* 0x0000001412127207 */ /* 0x001fe20000800000 */
[----:B---3--:R-:W-:-:S05]  /*0ba0*/  IMAD.MOV.U32 R20, RZ, RZ, R17 ;  /* 0x000000ffff147224 */ /* 0x008fca00078e0011 */
[----:B------:R-:W-:-:S05]  /*0bb0*/  @P2 LOP3.LUT R15, R24, 0x80000, RZ, 0xfc, !PT ;  /* 0x00080000180f2812 */ /* 0x000fca00078efcff */
[----:B------:R-:W-:-:S04]  /*0bc0*/  IMAD.MOV.U32 R19, RZ, RZ, R15 ;  /* 0x000000ffff137224 */ /* 0x000fc800078e000f */
[----:B------:R-:W-:Y:S02]  /*0bd0*/  IMAD.MOV.U32 R15, RZ, RZ, R19 ;  /* 0x000000ffff0f7224 */ /* 0x000fe400078e0013 */
[----:B------:R-:W-:Y:S01]  /*0be0*/  DSETP.MAX.AND P1, P2, R18, R16, PT ;  /* 0x000000101200722a */ /* 0x000fe20003a2f000 */
[----:B----4-:R-:W-:-:S05]  /*0bf0*/  IMAD.MOV.U32 R19, RZ, RZ, R10 ;  /* 0x000000ffff137224 */ /* 0x010fca00078e000a */
[----:B------:R-:W-:Y:S02]  /*0c00*/  FSEL R15, R15, R20, P1 ;  /* 0x000000140f0f7208 */ /* 0x000fe40000800000 */
[----:B------:R-:W-:Y:S01]  /*0c10*/  SEL R16, R18, R16, P1 ;  /* 0x0000001012107207 */ /* 0x000fe20000800000 */
[----:B------:R-:W-:-:S05]  /*0c20*/  IMAD.MOV.U32 R18, RZ, RZ, R13 ;  /* 0x000000ffff127224 */ /* 0x000fca00078e000d */
[----:B------:R-:W-:-:S05]  /*0c30*/  @P2 LOP3.LUT R15, R20, 0x80000, RZ, 0xfc, !PT ;  /* 0x00080000140f2812 */ /* 0x000fca00078efcff */
[----:B------:R-:W-:-:S04]  /*0c40*/  IMAD.MOV.U32 R17, RZ, RZ, R15 ;  /* 0x000000ffff117224 */ /* 0x000fc800078e000f */
[----:B------:R-:W-:Y:S02]  /*0c50*/  IMAD.MOV.U32 R15, RZ, RZ, R17 ;  /* 0x000000ffff0f7224 */ /* 0x000fe400078e0011 */
[----:B------:R-:W-:-:S06]  /*0c60*/  DSETP.MAX.AND P1, P2, R16, R12, PT ;  /* 0x0000000c1000722a */ /* 0x000fcc0003a2f000 */
[----:B------:R-:W-:Y:S02]  /*0c70*/  FSEL R15, R15, R18, P1 ;  /* 0x000000120f0f7208 */ /* 0x000fe40000800000 */
[----:B------:R-:W-:Y:S01]  /*0c80*/  SEL R12, R16, R12, P1 ;  /* 0x0000000c100c7207 */ /* 0x000fe20000800000 */
[----:B-----5:R-:W-:-:S05]  /*0c90*/  IMAD.MOV.U32 R16, RZ, RZ, R9 ;  /* 0x000000ffff107224 */ /* 0x020fca00078e0009 */
[----:B------:R-:W-:-:S05]  /*0ca0*/  @P2 LOP3.LUT R15, R18, 0x80000, RZ, 0xfc, !PT ;  /* 0x00080000120f2812 */ /* 0x000fca00078efcff */
[----:B------:R-:W-:-:S04]  /*0cb0*/  IMAD.MOV.U32 R13, RZ, RZ, R15 ;  /* 0x000000ffff0d7224 */ /* 0x000fc800078e000f */
[----:B------:R-:W-:Y:S02]  /*0cc0*/  IMAD.MOV.U32 R15, RZ, RZ, R13 ;  /* 0x000000ffff0f7224 */ /* 0x000fe400078e000d */
[----:B------:R-:W-:Y:S01]  /*0cd0*/  DSETP.MAX.AND P1, P2, R12, R8, PT ;  /* 0x000000080c00722a */ /* 0x000fe20003a2f000 */
[----:B------:R-:W-:-:S05]  /*0ce0*/  IMAD.MOV.U32 R13, RZ, RZ, R7 ;  /* 0x000000ffff0d7224 */ /* 0x000fca00078e0007 */
[----:B------:R-:W-:Y:S02]  /*0cf0*/  FSEL R15, R15, R16, P1 ;  /* 0x000000100f0f7208 */ /* 0x000fe40000800000 */
[----:B------:R-:W-:-:S06]  /*0d00*/  SEL R8, R12, R8, P1 ;  /* 0x000000080c087207 */ /* 0x000fcc0000800000 */
        /* <DEDUP_REMOVED lines=27> */
[----:B------:R-:W-:-:S07]  /*0ec0*/  IMAD.MOV.U32 R19, RZ, RZ, R5 ;  /* 0x000000ffff137224 */ /* 0x000fce00078e0005 */
.L_x_25:
        /* <DEDUP_REMOVED lines=10> */
[----:B------:R3:W0:Y:S01]  /*0f70*/  LDG.E.64 R2, desc[UR12][R8.64+0x18] ;  /* 0x0000180c08027981 */ /* 0x000622000c1e1b00 */
[----:B------:R-:W-:-:S02]  /*0f80*/  IMAD.MOV.U32 R12, RZ, RZ, R19 ;  /* 0x000000ffff0c7224 */ /* 0x000fc400078e0013 */
[----:B------:R-:W-:Y:S01]  /*0f90*/  VIADD R14, R14, 0x4 ;  /* 0x000000040e0e7836 */ /* 0x000fe20000000000 */
[----:B--2---:R-:W-:Y:S01]  /*0fa0*/  DSETP.MAX.AND P1, P2, R18, R10, PT ;  /* 0x0000000a1200722a */ /* 0x004fe20003a2f000 */
[----:B------:R-:W-:Y:S02]  /*0fb0*/  IMAD.MOV.U32 R13, RZ, RZ, R11 ;  /* 0x000000ffff0d7224 */ /* 0x000fe400078e000b */
[----:B---3--:R-:W-:-:S03]  /*0fc0*/  IMAD.MOV.U32 R9, RZ, RZ, R7 ;  /* 0x000000ffff097224 */ /* 0x008fc600078e0007 */
[----:B------:R-:W-:Y:S02]  /*0fd0*/  FSEL R15, R12, R13, P1 ;  /* 0x0000000d0c0f7208 */ /* 0x000fe40000800000 */
[----:B------:R-:W-:Y:S01]  /*0fe0*/  SEL R10, R18, R10, P1 ;  /* 0x0000000a120a7207 */ /* 0x000fe20000800000 */
[----:B0-----:R-:W-:-:S05]  /*0ff0*/  IMAD.MOV.U32 R19, RZ, RZ, R2 ;  /* 0x000000ffff137224 */ /* 0x001fca00078e0002 */
[----:B------:R-:W-:-:S05]  /*1000*/  @P2 LOP3.LUT R15, R13, 0x80000, RZ, 0xfc, !PT ;  /* 0x000800000d0f2812 */ /* 0x000fca00078efcff */
[----:B------:R-:W-:-:S04]  /*1010*/  IMAD.MOV.U32 R11, RZ, RZ, R15 ;  /* 0x000000ffff0b7224 */ /* 0x000fc800078e000f */
        /* <DEDUP_REMOVED lines=11> */
[----:B------:R-:W-:-:S05]  /*10d0*/  @P2 LOP3.LUT R11, R9, 0x80000, RZ, 0xfc, !PT ;  /* 0x00080000090b2812 */ /* 0x000fca00078efcff */
[----:B------:R-:W-:-:S06]  /*10e0*/  IMAD.MOV.U32 R5, RZ, RZ, R11 ;  /* 0x000000ffff057224 */ /* 0x000fcc00078e000b */
[----:B------:R-:W-:Y:S01]  /*10f0*/  DSETP.MAX.AND P1, P2, R4, R2, PT ;  /* 0x000000020400722a */ /* 0x000fe20003a2f000 */
[----:B------:R-:W-:-:S05]  /*1100*/  IMAD.MOV.U32 R2, RZ, RZ, R5 ;  /* 0x000000ffff027224 */ /* 0x000fca00078e0005 */
[----:B------:R-:W-:Y:S02]  /*1110*/  SEL R18, R4, R19, P1 ;  /* 0x0000001304127207 */ /* 0x000fe40000800000 */
[----:B------:R-:W-:-:S06]  /*1120*/  FSEL R7, R2, R3, P1 ;  /* 0x0000000302077208 */ /* 0x000fcc0000800000 */
[----:B------:R-:W-:-:S05]  /*1130*/  @P2 LOP3.LUT R7, R3, 0x80000, RZ, 0xfc, !PT ;  /* 0x0008000003072812 */ /* 0x000fca00078efcff */
[----:B------:R-:W-:-:S07]  /*1140*/  IMAD.MOV.U32 R19, RZ, RZ, R7 ;  /* 0x000000ffff137224 */ /* 0x000fce00078e0007 */
.L_x_26:
[----:B------:R-:W-:Y:S05]  /*1150*/  BRA.U !UP1, `(.L_x_24) ;  /* 0x0000000109487547 */ /* 0x000fea000b800000 */
[----:B------:R-:W1:Y:S01]  /*1160*/  LDC.64 R2, c[0x0][0x380] ;  /* 0x0000e000ff027b82 */ /* 0x000e620000000a00 */
[----:B------:R-:W-:Y:S01]  /*1170*/  UIADD3 UR5, UPT, UPT, -UR5, URZ, URZ ;  /* 0x000000ff05057290 */ /* 0x000fe2000fffe1ff */
[----:B-1----:R-:W-:-:S11]  /*1180*/  IMAD.WIDE.U32 R14, R14, 0x8, R2 ;  /* 0x000000080e0e7825 */ /* 0x002fd600078e0002 */
.L_x_27:
[----:B------:R-:W-:Y:S02]  /*1190*/  IMAD.MOV.U32 R2, RZ, RZ, R14 ;  /* 0x000000ffff027224 */ /* 0x000fe400078e000e */
[----:B------:R-:W-:-:S06]  /*11a0*/  IMAD.MOV.U32 R3, RZ, RZ, R15 ;  /* 0x000000ffff037224 */ /* 0x000fcc00078e000f */
[----:B------:R-:W2:Y:S01]  /*11b0*/  LDG.E.64 R2, desc[UR12][R2.64] ;  /* 0x0000000c02027981 */ /* 0x000ea2000c1e1b00 */
[----:B------:R-:W-:Y:S01]  /*11c0*/  UIADD3 UR5, UPT, UPT, UR5, 0x1, URZ ;  /* 0x0000000105057890 */ /* 0x000fe2000fffe0ff */
[----:B------:R-:W-:Y:S01]  /*11d0*/  IMAD.MOV.U32 R4, RZ, RZ, R19 ;  /* 0x000000ffff047224 */ /* 0x000fe200078e0013 */
[----:B------:R-:W-:Y:S01]  /*11e0*/  IADD3 R14, P1, PT, R14, 0x8, RZ ;  /* 0x000000080e0e7810 */ /* 0x000fe20007f3e0ff */
[----:B------:R-:W-:Y:S01]  /*11f0*/  IMAD.MOV.U32 R5, RZ, RZ, R18 ;  /* 0x000000ffff057224 */ /* 0x000fe200078e0012 */
[----:B------:R-:W-:-:S03]  /*1200*/  UISETP.NE.AND UP0, UPT, UR5, URZ, UPT ;  /* 0x000000ff0500728c */ /* 0x000fc6000bf05270 */
[----:B------:R-:W-:Y:S01]  /*1210*/  IMAD.X R15, RZ, RZ, R15, P1 ;  /* 0x000000ffff0f7224 */ /* 0x000fe200008e060f */
[----:B--2---:R-:W-:Y:S01]  /*1220*/  DSETP.MAX.AND P2, P3, R2, R18, PT ;  /* 0x000000120200722a */ /* 0x004fe20003b4f000 */
[----:B0-----:R-:W-:-:S05]  /*1230*/  IMAD.MOV.U32 R18, RZ, RZ, R2 ;  /* 0x000000ffff127224 */ /* 0x001fca00078e0002 */
[----:B------:R-:W-:Y:S02]  /*1240*/  FSEL R19, R3, R4, P2 ;  /* 0x0000000403137208 */ /* 0x000fe40001000000 */
[----:B------:R-:W-:-:S06]  /*1250*/  SEL R18, R18, R5, P2 ;  /* 0x0000000512127207 */ /* 0x000fcc0001000000 */
[----:B------:R-:W-:Y:S01]  /*1260*/  @P3 LOP3.LUT R19, R4, 0x80000, RZ, 0xfc, !PT ;  /* 0x0008000004133812 */ /* 0x000fe200078efcff */
[----:B------:R-:W-:Y:S06]  /*1270*/  BRA.U UP0, `(.L_x_27) ;  /* 0xfffffffd00c47547 */ /* 0x000fec000b83ffff */
.L_x_24:
[----:B------:R1:W-:Y:S02]  /*1280*/  STS.64 [UR4], R18 ;  /* 0x00000012ff007988 */ /* 0x0003e40008000a04 */
.L_x_21:
[----:B------:R-:W-:Y:S05]  /*1290*/  BSYNC.RECONVERGENT B0 ;  /* 0x0000000000007941 */ /* 0x000fea0003800200 */
.L_x_20:
[----:B------:R-:W2:Y:S01]  /*12a0*/  @!P0 S2R R3, SR_CgaCtaId ;  /* 0x0000000000038919 */ /* 0x000ea20000008800 */
[----:B------:R-:W3:Y:S01]  /*12b0*/  LDCU UR4, c[0x0][0x390] ;  /* 0x00007200ff0477ac */ /* 0x000ee20008000800 */
[----:B------:R-:W-:Y:S01]  /*12c0*/  @!P0 MOV R2, 0x400 ;  /* 0x0000040000028802 */ /* 0x000fe20000000f00 */
[----:B------:R-:W-:Y:S01]  /*12d0*/  BSSY.RECONVERGENT B0, `(.L_x_28) ;  /* 0x0000051000007945 */ /* 0x000fe20003800200 */
[----:B------:R-:W-:Y:S02]  /*12e0*/  CS2R R8, SRZ ;  /* 0x0000000000087805 */ /* 0x000fe4000001ff00 */
[----:B--2---:R-:W-:Y:S01]  /*12f0*/  @!P0 LEA R2, R3, R2, 0x18 ;  /* 0x0000000203028211 */ /* 0x004fe200078ec0ff */
[----:B------:R-:W-:Y:S06]  /*1300*/  BAR.SYNC.DEFER_BLOCKING 0x0 ;  /* 0x0000000000007b1d */ /* 0x000fec0000010000 */
[----:B------:R2:W-:Y:S02]  /*1310*/  @!P0 STS.64 [R2+0x8], RZ ;  /* 0x000008ff02008388 */ /* 0x0005e40000000a00 */
[----:B------:R-:W-:Y:S01]  /*1320*/  BAR.SYNC.DEFER_BLOCKING 0x0 ;  /* 0x0000000000007b1d */ /* 0x000fe20000010000 */
[----:B---3--:R-:W-:-:S13]  /*1330*/  ISETP.GE.AND P0, PT, R0, UR4, PT ;  /* 0x0000000400007c0c */ /* 0x008fda000bf06270 */
[----:B--2---:R-:W-:Y:S05]  /*1340*/  @P0 BRA `(.L_x_29) ;  /* 0x0000000400240947 */ /* 0x004fea0003800000 */
[----:B------:R-:W2:Y:S02]  /*1350*/  LDC.64 R8, c[0x0][0x380] ;  /* 0x0000e000ff087b82 */ /* 0x000ea40000000a00 */
[----:B--2---:R-:W-:-:S05]  /*1360*/  IMAD.WIDE.U32 R8, R0, 0x8, R8 ;  /* 0x0000000800087825 */ /* 0x004fca00078e0008 */
[----:B------:R-:W2:Y:S01]  /*1370*/  LDG.E.64 R4, desc[UR12][R8.64] ;  /* 0x0000000c08047981 */ /* 0x000ea2000c1e1b00 */
[----:B------:R-:W-:Y:S01]  /*1380*/  MOV R2, 0x400 ;  /* 0x0000040000027802 */ /* 0x000fe20000000f00 */
[----:B------:R-:W-:Y:S01]  /*1390*/  UMOV UR4, 0xfefa39ef ;  /* 0xfefa39ef00047882 */ /* 0x000fe20000000000 */
[----:B------:R-:W-:Y:S01]  /*13a0*/  UMOV UR5, 0x3fe62e42 ;  /* 0x3fe62e4200057882 */ /* 0x000fe20000000000 */
[----:B------:R-:W3:Y:S01]  /*13b0*/  S2R R3, SR_CgaCtaId ;  /* 0x0000000000037919 */ /* 0x000ee20000008800 */
[----:B------:R-:W-:Y:S01]  /*13c0*/  BSSY.RECONVERGENT B1, `(.L_x_30) ;  /* 0x000003c000017945 */ /* 0x000fe20003800200 */
[----:B---3--:R-:W-:-:S05]  /*13d0*/  LEA R14, R3, R2, 0x18 ;  /* 0x00000002030e7211 */ /* 0x008fca00078ec0ff */
[----:B------:R-:W2:Y:S02]  /*13e0*/  LDS.64 R6, [R14] ;  /* 0x000000000e067984 */ /* 0x000ea40000000a00 */
[----:B--2---:R-:W-:Y:S01]  /*13f0*/  DADD R4, R4, -R6 ;  /* 0x0000000004047229 */ /* 0x004fe20000000806 */
[----:B------:R-:W-:Y:S02]  /*1400*/  IMAD.MOV.U32 R6, RZ, RZ, 0x652b82fe ;  /* 0x652b82feff067424 */ /* 0x000fe400078e00ff */
[----:B------:R-:W-:-:S06]  /*1410*/  IMAD.MOV.U32 R7, RZ, RZ, 0x3ff71547 ;  /* 0x3ff71547ff077424 */ /* 0x000fcc00078e00ff */
[----:B------:R-:W-:Y:S01]  /*1420*/  DFMA R6, R4, R6, 6.75539944105574400000e+15 ;  /* 0x433800000406742b */ /* 0x000fe20000000006 */
[----:B------:R-:W-:-:S07]  /*1430*/  FSETP.GEU.AND P1, PT, |R5|, 4.1917929649353027344, PT ;  /* 0x4086232b0500780b */ /* 0x000fce0003f2e200 */
[----:B------:R-:W-:-:S08]  /*1440*/  DADD R10, R6, -6.75539944105574400000e+15 ;  /* 0xc3380000060a7429 */ /* 0x000fd00000000000 */
[----:B------:R-:W-:Y:S01]  /*1450*/  DFMA R12, R10, -UR4, R4 ;  /* 0x800000040a0c7c2b */ /* 0x000fe20008000004 */
[----:B------:R-:W-:Y:S01]  /*1460*/  UMOV UR4, 0x3b39803f ;  /* 0x3b39803f00047882 */ /* 0x000fe20000000000 */
[----:B------:R-:W-:-:S06]  /*1470*/  UMOV UR5, 0x3c7abc9e ;  /* 0x3c7abc9e00057882 */ /* 0x000fcc0000000000 */
[----:B------:R-:W-:Y:S01]  /*1480*/  DFMA R8, R10, -UR4, R12 ;  /* 0x800000040a087c2b */ /* 0x000fe2000800000c */
[----:B------:R-:W-:Y:S01]  /*1490*/  UMOV UR4, 0x69ce2bdf ;  /* 0x69ce2bdf00047882 */ /* 0x000fe20000000000 */
[----:B------:R-:W-:Y:S01]  /*14a0*/  IMAD.MOV.U32 R10, RZ, RZ, -0x35dec16 ;  /* 0xfca213eaff0a7424 */ /* 0x000fe200078e00ff */
[----:B------:R-:W-:Y:S01]  /*14b0*/  UMOV UR5, 0x3e5ade15 ;  /* 0x3e5ade1500057882 */ /* 0x000fe20000000000 */
[----:B------:R-:W-:Y:S02]  /*14c0*/  IMAD.MOV.U32 R11, RZ, RZ, 0x3e928af3 ;  /* 0x3e928af3ff0b7424 */ /* 0x000fe400078e00ff */
[----:B------:R-:W-:-:S04]  /*14d0*/  VIADD R12, R2, 0x8 ;  /* 0x00000008020c7836 */ /* 0x000fc80000000000 */
[----:B------:R-:W-:Y:S01]  /*14e0*/  DFMA R10, R8, UR4, R10 ;  /* 0x00000004080a7c2b */ /* 0x000fe2000800000a */
[----:B------:R-:W-:Y:S01]  /*14f0*/  UMOV UR4, 0x62401315 ;  /* 0x6240131500047882 */ /* 0x000fe20000000000 */
[----:B------:R-:W-:-:S06]  /*1500*/  UMOV UR5, 0x3ec71dee ;  /* 0x3ec71dee00057882 */ /* 0x000fcc0000000000 */
[----:B------:R-:W-:Y:S01]  /*1510*/  DFMA R10, R8, R10, UR4 ;  /* 0x00000004080a7e2b */ /* 0x000fe2000800000a */
        /* <DEDUP_REMOVED lines=20> */
[----:B------:R-:W-:-:S08]  /*1660*/  DFMA R10, R8, R10, UR4 ;  /* 0x00000004080a7e2b */ /* 0x000fd0000800000a */
[----:B------:R-:W-:-:S08]  /*1670*/  DFMA R10, R8, R10, 1 ;  /* 0x3ff00000080a742b */ /* 0x000fd0000000000a */
[----:B------:R-:W-:-:S10]  /*1680*/  DFMA R10, R8, R10, 1 ;  /* 0x3ff00000080a742b */ /* 0x000fd4000000000a */
[----:B------:R-:W-:Y:S02]  /*1690*/  IMAD R9, R6, 0x100000, R11 ;  /* 0x0010000006097824 */ /* 0x000fe400078e020b */
[----:B------:R-:W-:Y:S01]  /*16a0*/  IMAD.MOV.U32 R8, RZ, RZ, R10 ;  /* 0x000000ffff087224 */ /* 0x000fe200078e000a */
[----:B------:R-:W-:Y:S06]  /*16b0*/  @!P1 BRA `(.L_x_31) ;  /* 0x0000000000309947 */ /* 0x000fec0003800000 */
[----:B------:R-:W-:Y:S01]  /*16c0*/  FSETP.GEU.AND P2, PT, |R5|, 4.2275390625, PT ;  /* 0x408748000500780b */ /* 0x000fe20003f4e200 */
[C---:B------:R-:W-:Y:S02]  /*16d0*/  DADD R8, R4.reuse, +INF ;  /* 0x7ff0000004087429 */ /* 0x040fe40000000000 */
[----:B------:R-:W-:-:S08]  /*16e0*/  DSETP.GEU.AND P1, PT, R4, RZ, PT ;  /* 0x000000ff0400722a */ /* 0x000fd00003f2e000 */
[----:B------:R-:W-:Y:S02]  /*16f0*/  FSEL R8, R8, RZ, P1 ;  /* 0x000000ff08087208 */ /* 0x000fe40000800000 */
[----:B------:R-:W-:Y:S02]  /*1700*/  @!P2 LEA.HI R2, R6, R6, RZ, 0x1 ;  /* 0x000000060602a211 */ /* 0x000fe400078f08ff */
[----:B------:R-:W-:Y:S02]  /*1710*/  FSEL R9, R9, RZ, P1 ;  /* 0x000000ff09097208 */ /* 0x000fe40000800000 */
[----:B------:R-:W-:-:S05]  /*1720*/  @!P2 SHF.R.S32.HI R5, RZ, 0x1, R2 ;  /* 0x00000001ff05a819 */ /* 0x000fca0000011402 */
[----:B------:R-:W-:Y:S02]  /*1730*/  @!P2 IMAD.IADD R4, R6, 0x1, -R5 ;  /* 0x000000010604a824 */ /* 0x000fe400078e0a05 */
[----:B------:R-:W-:-:S03]  /*1740*/  @!P2 IMAD R11, R5, 0x100000, R11 ;  /* 0x00100000050ba824 */ /* 0x000fc600078e020b */
[----:B------:R-:W-:Y:S01]  /*1750*/  @!P2 LEA R5, R4, 0x3ff00000, 0x14 ;  /* 0x3ff000000405a811 */ /* 0x000fe200078ea0ff */
[----:B------:R-:W-:-:S06]  /*1760*/  @!P2 IMAD.MOV.U32 R4, RZ, RZ, RZ ;  /* 0x000000ffff04a224 */ /* 0x000fcc00078e00ff */
[----:B------:R-:W-:-:S11]  /*1770*/  @!P2 DMUL R8, R10, R4 ;  /* 0x000000040a08a228 */ /* 0x000fd60000000000 */
.L_x_31:
[----:B------:R-:W-:Y:S05]  /*1780*/  BSYNC.RECONVERGENT B1 ;  /* 0x0000000000017941 */ /* 0x000fea0003800200 */
.L_x_30:
[----:B------:R-:W-:-:S07]  /*1790*/  LEA R3, R3, R12, 0x18 ;  /* 0x0000000c03037211 */ /* 0x000fce00078ec0ff */
.L_x_32:
[----:B------:R-:W2:Y:S02]  /*17a0*/  LDS.64 R4, [R3] ;  /* 0x0000000003047984 */ /* 0x000ea40000000a00 */
[----:B--2---:R-:W-:-:S07]  /*17b0*/  DADD R6, R8, R4 ;  /* 0x0000000008067229 */ /* 0x004fce0000000004 */
[----:B------:R-:W2:Y:S02]  /*17c0*/  ATOMS.CAST.SPIN.64 P1, [R3], R4, R6 ;  /* 0x000000040300758d */ /* 0x000ea40001820406 */
[----:B--2---:R-:W-:Y:S05]  /*17d0*/  @!P1 BRA `(.L_x_32) ;  /* 0xfffffffc00f09947 */ /* 0x004fea000383ffff */
.L_x_29:
[----:B------:R-:W-:Y:S05]  /*17e0*/  BSYNC.RECONVERGENT B0 ;  /* 0x0000000000007941 */ /* 0x000fea0003800200 */
.L_x_28:
[----:B------:R-:W-:Y:S06]  /*17f0*/  BAR.SYNC.DEFER_BLOCKING 0x0 ;  /* 0x0000000000007b1d */ /* 0x000fec0000010000 */
[----:B------:R-:W-:Y:S05]  /*1800*/  @P0 EXIT ;  /* 0x000000000000094d */ /* 0x000fea0003800000 */
[----:B------:R-:W2:Y:S01]  /*1810*/  S2UR UR5, SR_CgaCtaId ;  /* 0x00000000000579c3 */ /* 0x000ea20000008800 */
[----:B------:R-:W-:Y:S01]  /*1820*/  UMOV UR4, 0x400 ;  /* 0x0000040000047882 */ /* 0x000fe20000000000 */
[----:B------:R-:W-:Y:S01]  /*1830*/  IMAD.MOV.U32 R2, RZ, RZ, 0x1 ;  /* 0x00000001ff027424 */ /* 0x000fe200078e00ff */
[----:B------:R-:W-:Y:S01]  /*1840*/  FSETP.GEU.AND P1, PT, |R9|, 6.5827683646048100446e-37, PT ;  /* 0x036000000900780b */ /* 0x000fe20003f2e200 */
[----:B------:R-:W-:Y:S01]  /*1850*/  BSSY.RECONVERGENT B0, `(.L_x_33) ;  /* 0x0000013000007945 */ /* 0x000fe20003800200 */
[----:B--2---:R-:W-:-:S09]  /*1860*/  ULEA UR4, UR5, UR4, 0x18 ;  /* 0x0000000405047291 */ /* 0x004fd2000f8ec0ff */
[----:B------:R-:W2:Y:S02]  /*1870*/  LDS.64 R6, [UR4+0x8] ;  /* 0x00000804ff067984 */ /* 0x000ea40008000a00 */
[----:B--2---:R-:W2:Y:S02]  /*1880*/  MUFU.RCP64H R3, R7 ;  /* 0x0000000700037308 */ /* 0x004ea40000001800 */
[----:B--2---:R-:W-:-:S08]  /*1890*/  DFMA R4, -R6, R2, 1 ;  /* 0x3ff000000604742b */ /* 0x004fd00000000102 */
[----:B------:R-:W-:-:S08]  /*18a0*/  DFMA R4, R4, R4, R4 ;  /* 0x000000040404722b */ /* 0x000fd00000000004 */
[----:B------:R-:W-:-:S08]  /*18b0*/  DFMA R4, R2, R4, R2 ;  /* 0x000000040204722b */ /* 0x000fd00000000002 */
[----:B------:R-:W-:-:S08]  /*18c0*/  DFMA R2, -R6, R4, 1 ;  /* 0x3ff000000602742b */ /* 0x000fd00000000104 */
[----:B------:R-:W-:-:S08]  /*18d0*/  DFMA R2, R4, R2, R4 ;  /* 0x000000020402722b */ /* 0x000fd00000000004 */
[----:B------:R-:W-:-:S08]  /*18e0*/  DMUL R4, R2, R8 ;  /* 0x0000000802047228 */ /* 0x000fd00000000000 */
[----:B------:R-:W-:-:S08]  /*18f0*/  DFMA R10, -R6, R4, R8 ;  /* 0x00000004060a722b */ /* 0x000fd00000000108 */
[----:B------:R-:W-:-:S10]  /*1900*/  DFMA R2, R2, R10, R4 ;  /* 0x0000000a0202722b */ /* 0x000fd40000000004 */
[----:B------:R-:W-:-:S05]  /*1910*/  FFMA R4, RZ, R7, R3 ;  /* 0x00000007ff047223 */ /* 0x000fca0000000003 */
[----:B------:R-:W-:-:S13]  /*1920*/  FSETP.GT.AND P0, PT, |R4|, 1.469367938527859385e-39, PT ;  /* 0x001000000400780b */ /* 0x000fda0003f04200 */
[----:B------:R-:W-:Y:S05]  /*1930*/  @P0 BRA P1, `(.L_x_34) ;  /* 0x0000000000100947 */ /* 0x000fea0000800000 */
[----:B------:R-:W-:Y:S01]  /*1940*/  IMAD.MOV.U32 R4, RZ, RZ, R8 ;  /* 0x000000ffff047224 */ /* 0x000fe200078e0008 */
[----:B------:R-:W-:Y:S01]  /*1950*/  MOV R10, 0x1980 ;  /* 0x00001980000a7802 */ /* 0x000fe20000000f00 */
[----:B------:R-:W-:-:S07]  /*1960*/  IMAD.MOV.U32 R5, RZ, RZ, R9 ;  /* 0x000000ffff057224 */ /* 0x000fce00078e0009 */
[----:B01----:R-:W-:Y:S05]  /*1970*/  CALL.REL.NOINC `($__internal_0_$__cuda_sm20_div_rn_f64_full) ;  /* 0x0000000000147944 */ /* 0x003fea0003c00000 */
.L_x_34:
[----:B------:R-:W-:Y:S05]  /*1980*/  BSYNC.RECONVERGENT B0 ;  /* 0x0000000000007941 */ /* 0x000fea0003800200 */
.L_x_33:
[----:B------:R-:W2:Y:S02]  /*1990*/  LDC.64 R4, c[0x0][0x388] ;  /* 0x0000e200ff047b82 */ /* 0x000ea40000000a00 */
[----:B--2---:R-:W-:-:S05]  /*19a0*/  IMAD.WIDE.U32 R4, R0, 0x8, R4 ;  /* 0x0000000800047825 */ /* 0x004fca00078e0004 */
[----:B------:R-:W-:Y:S01]  /*19b0*/  STG.E.64 desc[UR12][R4.64], R2 ;  /* 0x0000000204007986 */ /* 0x000fe2000c101b0c */
[----:B------:R-:W-:Y:S05]  /*19c0*/  EXIT ;  /* 0x000000000000794d */ /* 0x000fea0003800000 */
        .weak           $__internal_0_$__cuda_sm20_div_rn_f64_full
        .type           $__internal_0_$__cuda_sm20_div_rn_f64_full,@function
        .size           $__internal_0_$__cuda_sm20_div_rn_f64_full,(.L_x_41 - $__internal_0_$__cuda_sm20_div_rn_f64_full)
$__internal_0_$__cuda_sm20_div_rn_f64_full:
[C---:B------:R-:W-:Y:S01]  /*19d0*/  FSETP.GEU.AND P0, PT, |R7|.reuse, 1.469367938527859385e-39, PT ;  /* 0x001000000700780b */ /* 0x040fe20003f0e200 */
[----:B------:R-:W-:Y:S01]  /*19e0*/  IMAD.MOV.U32 R16, RZ, RZ, 0x1 ;  /* 0x00000001ff107424 */ /* 0x000fe200078e00ff */
[----:B------:R-:W-:Y:S01]  /*19f0*/  LOP3.LUT R2, R7, 0x800fffff, RZ, 0xc0, !PT ;  /* 0x800fffff07027812 */ /* 0x000fe200078ec0ff */
[----:B------:R-:W-:Y:S01]  /*1a00*/  BSSY.RECONVERGENT B1, `(.L_x_35) ;  /* 0x0000055000017945 */ /* 0x000fe20003800200 */
[C---:B------:R-:W-:Y:S02]  /*1a10*/  FSETP.GEU.AND P2, PT, |R5|.reuse, 1.469367938527859385e-39, PT ;  /* 0x001000000500780b */ /* 0x040fe40003f4e200 */
[----:B------:R-:W-:Y:S01]  /*1a20*/  LOP3.LUT R3, R2, 0x3ff00000, RZ, 0xfc, !PT ;  /* 0x3ff0000002037812 */ /* 0x000fe200078efcff */
[----:B------:R-:W-:Y:S01]  /*1a30*/  IMAD.MOV.U32 R2, RZ, RZ, R6 ;  /* 0x000000ffff027224 */ /* 0x000fe200078e0006 */
[----:B------:R-:W-:Y:S02]  /*1a40*/  LOP3.LUT R11, R5, 0x7ff00000, RZ, 0xc0, !PT ;  /* 0x7ff00000050b7812 */ /* 0x000fe400078ec0ff */
[----:B------:R-:W-:-:S03]  /*1a50*/  LOP3.LUT R14, R7, 0x7ff00000, RZ, 0xc0, !PT ;  /* 0x7ff00000070e7812 */ /* 0x000fc600078ec0ff */
[----:B------:R-:W-:Y:S01]  /*1a60*/  @!P0 DMUL R2, R6, 8.98846567431157953865e+307 ;  /* 0x7fe0000006028828 */ /* 0x000fe20000000000 */
[----:B------:R-:W-:-:S03]  /*1a70*/  ISETP.GE.U32.AND P1, PT, R11, R14, PT ;  /* 0x0000000e0b00720c */ /* 0x000fc60003f26070 */
[----:B------:R-:W-:Y:S01]  /*1a80*/  @!P2 LOP3.LUT R12, R7, 0x7ff00000, RZ, 0xc0, !PT ;  /* 0x7ff00000070ca812 */ /* 0x000fe200078ec0ff */
[----:B------:R-:W-:Y:S01]  /*1a90*/  @!P2 IMAD.MOV.U32 R18, RZ, RZ, RZ ;  /* 0x000000ffff12a224 */ /* 0x000fe200078e00ff */
[----:B------:R-:W0:Y:S02]  /*1aa0*/  MUFU.RCP64H R17, R3 ;  /* 0x0000000300117308 */ /* 0x000e240000001800 */
[----:B------:R-:W-:Y:S01]  /*1ab0*/  @!P2 ISETP.GE.U32.AND P3, PT, R11, R12, PT ;  /* 0x0000000c0b00a20c */ /* 0x000fe20003f66070 */
[----:B------:R-:W-:-:S05]  /*1ac0*/  IMAD.MOV.U32 R12, RZ, RZ, 0x1ca00000 ;  /* 0x1ca00000ff0c7424 */ /* 0x000fca00078e00ff */
[----:B------:R-:W-:-:S04]  /*1ad0*/  @!P2 SEL R13, R12, 0x63400000, !P3 ;  /* 0x634000000c0da807 */ /* 0x000fc80005800000 */
[----:B------:R-:W-:-:S04]  /*1ae0*/  @!P2 LOP3.LUT R13, R13, 0x80000000, R5, 0xf8, !PT ;  /* 0x800000000d0da812 */ /* 0x000fc800078ef805 */
[----:B------:R-:W-:Y:S01]  /*1af0*/  @!P2 LOP3.LUT R19, R13, 0x100000, RZ, 0xfc, !PT ;  /* 0x001000000d13a812 */ /* 0x000fe200078efcff */
[----:B0-----:R-:W-:-:S08]  /*1b00*/  DFMA R8, R16, -R2, 1 ;  /* 0x3ff000001008742b */ /* 0x001fd00000000802 */
[----:B------:R-:W-:-:S08]  /*1b10*/  DFMA R8, R8, R8, R8 ;  /* 0x000000080808722b */ /* 0x000fd00000000008 */
[----:B------:R-:W-:Y:S01]  /*1b20*/  DFMA R16, R16, R8, R16 ;  /* 0x000000081010722b */ /* 0x000fe20000000010 */
[----:B------:R-:W-:Y:S01]  /*1b30*/  SEL R9, R12, 0x63400000, !P1 ;  /* 0x634000000c097807 */ /* 0x000fe20004800000 */
[----:B------:R-:W-:-:S03]  /*1b40*/  IMAD.MOV.U32 R8, RZ, RZ, R4 ;  /* 0x000000ffff087224 */ /* 0x000fc600078e0004 */
[----:B------:R-:W-:-:S03]  /*1b50*/  LOP3.LUT R9, R9, 0x800fffff, R5, 0xf8, !PT ;  /* 0x800fffff09097812 */ /* 0x000fc600078ef805 */
[----:B------:R-:W-:-:S03]  /*1b60*/  DFMA R20, R16, -R2, 1 ;  /* 0x3ff000001014742b */ /* 0x000fc60000000802 */
[----:B------:R-:W-:-:S05]  /*1b70*/  @!P2 DFMA R8, R8, 2, -R18 ;  /* 0x400000000808a82b */ /* 0x000fca0000000812 */
[----:B------:R-:W-:Y:S01]  /*1b80*/  DFMA R16, R16, R20, R16 ;  /* 0x000000141010722b */ /* 0x000fe20000000010 */
[----:B------:R-:W-:Y:S02]  /*1b90*/  IMAD.MOV.U32 R21, RZ, RZ, R11 ;  /* 0x000000ffff157224 */ /* 0x000fe400078e000b */
[----:B------:R-:W-:Y:S01]  /*1ba0*/  IMAD.MOV.U32 R20, RZ, RZ, R14 ;  /* 0x000000ffff147224 */ /* 0x000fe200078e000e */
[----:B------:R-:W-:Y:S02]  /*1bb0*/  @!P0 LOP3.LUT R20, R3, 0x7ff00000, RZ, 0xc0, !PT ;  /* 0x7ff0000003148812 */ /* 0x000fe400078ec0ff */
[----:B------:R-:W-:Y:S02]  /*1bc0*/  @!P2 LOP3.LUT R21, R9, 0x7ff00000, RZ, 0xc0, !PT ;  /* 0x7ff000000915a812 */ /* 0x000fe400078ec0ff */
[----:B------:R-:W-:Y:S01]  /*1bd0*/  DMUL R18, R16, R8 ;  /* 0x0000000810127228 */ /* 0x000fe20000000000 */
[----:B------:R-:W-:Y:S02]  /*1be0*/  VIADD R22, R20, 0xffffffff ;  /* 0xffffffff14167836 */ /* 0x000fe40000000000 */
[----:B------:R-:W-:-:S05]  /*1bf0*/  VIADD R13, R21, 0xffffffff ;  /* 0xffffffff150d7836 */ /* 0x000fca0000000000 */
[----:B------:R-:W-:Y:S01]  /*1c00*/  DFMA R14, R18, -R2, R8 ;  /* 0x80000002120e722b */ /* 0x000fe20000000008 */
[----:B------:R-:W-:-:S04]  /*1c10*/  ISETP.GT.U32.AND P0, PT, R13, 0x7feffffe, PT ;  /* 0x7feffffe0d00780c */ /* 0x000fc80003f04070 */
[----:B------:R-:W-:-:S03]  /*1c20*/  ISETP.GT.U32.OR P0, PT, R22, 0x7feffffe, P0 ;  /* 0x7feffffe1600780c */ /* 0x000fc60000704470 */
[----:B------:R-:W-:-:S10]  /*1c30*/  DFMA R14, R16, R14, R18 ;  /* 0x0000000e100e722b */ /* 0x000fd40000000012 */
[----:B------:R-:W-:Y:S05]  /*1c40*/  @P0 BRA `(.L_x_36) ;  /* 0x00000000006c0947 */ /* 0x000fea0003800000 */
[----:B------:R-:W-:-:S04]  /*1c50*/  LOP3.LUT R16, R7, 0x7ff00000, RZ, 0xc0, !PT ;  /* 0x7ff0000007107812 */ /* 0x000fc800078ec0ff */
[CC--:B------:R-:W-:Y:S02]  /*1c60*/  VIADDMNMX R4, R11.reuse, -R16.reuse, 0xb9600000, !PT ;  /* 0xb96000000b047446 */ /* 0x0c0fe40007800910 */
[----:B------:R-:W-:Y:S02]  /*1c70*/  ISETP.GE.U32.AND P0, PT, R11, R16, PT ;  /* 0x000000100b00720c */ /* 0x000fe40003f06070 */
[----:B------:R-:W-:Y:S02]  /*1c80*/  VIMNMX R4, PT, PT, R4, 0x46a00000, PT ;  /* 0x46a0000004047848 */ /* 0x000fe40003fe0100 */
[----:B------:R-:W-:-:S05]  /*1c90*/  SEL R11, R12, 0x63400000, !P0 ;  /* 0x634000000c0b7807 */ /* 0x000fca0004000000 */
[----:B------:R-:W-:Y:S02]  /*1ca0*/  IMAD.IADD R11, R4, 0x1, -R11 ;  /* 0x00000001040b7824 */ /* 0x000fe400078e0a0b */
[----:B------:R-:W-:Y:S02]  /*1cb0*/  IMAD.MOV.U32 R4, RZ, RZ, RZ ;  /* 0x000000ffff047224 */ /* 0x000fe400078e00ff */
[----:B------:R-:W-:-:S06]  /*1cc0*/  VIADD R5, R11, 0x7fe00000 ;  /* 0x7fe000000b057836 */ /* 0x000fcc0000000000 */
[----:B------:R-:W-:-:S10]  /*1cd0*/  DMUL R12, R14, R4 ;  /* 0x000000040e0c7228 */ /* 0x000fd40000000000 */
[----:B------:R-:W-:-:S13]  /*1ce0*/  FSETP.GTU.AND P0, PT, |R13|, 1.469367938527859385e-39, PT ;  /* 0x001000000d00780b */ /* 0x000fda0003f0c200 */
[----:B------:R-:W-:Y:S05]  /*1cf0*/  @P0 BRA `(.L_x_37) ;  /* 0x0000000000940947 */ /* 0x000fea0003800000 */
[----:B------:R-:W-:Y:S01]  /*1d00*/  DFMA R2, R14, -R2, R8 ;  /* 0x800000020e02722b */ /* 0x000fe20000000008 */
[----:B------:R-:W-:-:S09]  /*1d10*/  IMAD.MOV.U32 R4, RZ, RZ, RZ ;  /* 0x000000ffff047224 */ /* 0x000fd200078e00ff */
[C---:B------:R-:W-:Y:S02]  /*1d20*/  FSETP.NEU.AND P0, PT, R3.reuse, RZ, PT ;  /* 0x000000ff0300720b */ /* 0x040fe40003f0d000 */
[----:B------:R-:W-:-:S04]  /*1d30*/  LOP3.LUT R7, R3, 0x80000000, R7, 0x48, !PT ;  /* 0x8000000003077812 */ /* 0x000fc800078e4807 */
[----:B------:R-:W-:-:S07]  /*1d40*/  LOP3.LUT R5, R7, R5, RZ, 0xfc, !PT ;  /* 0x0000000507057212 */ /* 0x000fce00078efcff */
[----:B------:R-:W-:Y:S05]  /*1d50*/  @!P0 BRA `(.L_x_37) ;  /* 0x00000000007c8947 */ /* 0x000fea0003800000 */
[----:B------:R-:W-:Y:S01]  /*1d60*/  IMAD.MOV R3, RZ, RZ, -R11 ;  /* 0x000000ffff037224 */ /* 0x000fe200078e0a0b */
[----:B------:R-:W-:Y:S01]  /*1d70*/  DMUL.RP R4, R14, R4 ;  /* 0x000000040e047228 */ /* 0x000fe20000008000 */
[----:B------:R-:W-:-:S06]  /*1d80*/  IMAD.MOV.U32 R2, RZ, RZ, RZ ;  /* 0x000000ffff027224 */ /* 0x000fcc00078e00ff */
[----:B------:R-:W-:-:S03]  /*1d90*/  DFMA R2, R12, -R2, R14 ;  /* 0x800000020c02722b */ /* 0x000fc6000000000e */
[----:B------:R-:W-:-:S03]  /*1da0*/  LOP3.LUT R7, R5, R7, RZ, 0x3c, !PT ;  /* 0x0000000705077212 */ /* 0x000fc600078e3cff */
[----:B------:R-:W-:-:S04]  /*1db0*/  IADD3 R2, PT, PT, -R11, -0x43300000, RZ ;  /* 0xbcd000000b027810 */ /* 0x000fc80007ffe1ff */
[----:B------:R-:W-:-:S04]  /*1dc0*/  FSETP.NEU.AND P0, PT, |R3|, R2, PT ;  /* 0x000000020300720b */ /* 0x000fc80003f0d200 */
[----:B------:R-:W-:Y:S02]  /*1dd0*/  FSEL R12, R4, R12, !P0 ;  /* 0x0000000c040c7208 */ /* 0x000fe40004000000 */
[----:B------:R-:W-:Y:S01]  /*1de0*/  FSEL R13, R7, R13, !P0 ;  /* 0x0000000d070d7208 */ /* 0x000fe20004000000 */
[----:B------:R-:W-:Y:S06]  /*1df0*/  BRA `(.L_x_37) ;  /* 0x0000000000547947 */ /* 0x000fec0003800000 */
.L_x_36:
[----:B------:R-:W-:-:S14]  /*1e00*/  DSETP.NAN.AND P0, PT, R4, R4, PT ;  /* 0x000000040400722a */ /* 0x000fdc0003f08000 */
[----:B------:R-:W-:Y:S05]  /*1e10*/  @P0 BRA `(.L_x_38) ;  /* 0x0000000000440947 */ /* 0x000fea0003800000 */
[----:B------:R-:W-:-:S14]  /*1e20*/  DSETP.NAN.AND P0, PT, R6, R6, PT ;  /* 0x000000060600722a */ /* 0x000fdc0003f08000 */
[----:B------:R-:W-:Y:S05]  /*1e30*/  @P0 BRA `(.L_x_39) ;  /* 0x0000000000300947 */ /* 0x000fea0003800000 */
[----:B------:R-:W-:Y:S01]  /*1e40*/  ISETP.NE.AND P0, PT, R21, R20, PT ;  /* 0x000000141500720c */ /* 0x000fe20003f05270 */
[----:B------:R-:W-:Y:S02]  /*1e50*/  IMAD.MOV.U32 R12, RZ, RZ, 0x0 ;  /* 0x00000000ff0c7424 */ /* 0x000fe400078e00ff */
[----:B------:R-:W-:-:S10]  /*1e60*/  IMAD.MOV.U32 R13, RZ, RZ, -0x80000 ;  /* 0xfff80000ff0d7424 */ /* 0x000fd400078e00ff */
[----:B------:R-:W-:Y:S05]  /*1e70*/  @!P0 BRA `(.L_x_37) ;  /* 0x0000000000348947 */ /* 0x000fea0003800000 */
[----:B------:R-:W-:Y:S02]  /*1e80*/  ISETP.NE.AND P0, PT, R21, 0x7ff00000, PT ;  /* 0x7ff000001500780c */ /* 0x000fe40003f05270 */
[----:B------:R-:W-:Y:S02]  /*1e90*/  LOP3.LUT R13, R5, 0x80000000, R7, 0x48, !PT ;  /* 0x80000000050d7812 */ /* 0x000fe400078e4807 */
[----:B------:R-:W-:-:S13]  /*1ea0*/  ISETP.EQ.OR P0, PT, R20, RZ, !P0 ;  /* 0x000000ff1400720c */ /* 0x000fda0004702670 */
[----:B------:R-:W-:Y:S01]  /*1eb0*/  @P0 LOP3.LUT R2, R13, 0x7ff00000, RZ, 0xfc, !PT ;  /* 0x7ff000000d020812 */ /* 0x000fe200078efcff */
[----:B------:R-:W-:Y:S02]  /*1ec0*/  @!P0 IMAD.MOV.U32 R12, RZ, RZ, RZ ;  /* 0x000000ffff0c8224 */ /* 0x000fe400078e00ff */
[----:B------:R-:W-:Y:S02]  /*1ed0*/  @P0 IMAD.MOV.U32 R12, RZ, RZ, RZ ;  /* 0x000000ffff0c0224 */ /* 0x000fe400078e00ff */
[----:B------:R-:W-:Y:S01]  /*1ee0*/  @P0 IMAD.MOV.U32 R13, RZ, RZ, R2 ;  /* 0x000000ffff0d0224 */ /* 0x000fe200078e0002 */
[----:B------:R-:W-:Y:S06]  /*1ef0*/  BRA `(.L_x_37) ;  /* 0x0000000000147947 */ /* 0x000fec0003800000 */
.L_x_39:
[----:B------:R-:W-:Y:S01]  /*1f00*/  LOP3.LUT R13, R7, 0x80000, RZ, 0xfc, !PT ;  /* 0x00080000070d7812 */ /* 0x000fe200078efcff */
[----:B------:R-:W-:Y:S01]  /*1f10*/  IMAD.MOV.U32 R12, RZ, RZ, R6 ;  /* 0x000000ffff0c7224 */ /* 0x000fe200078e0006 */
[----:B------:R-:W-:Y:S06]  /*1f20*/  BRA `(.L_x_37) ;  /* 0x0000000000087947 */ /* 0x000fec0003800000 */
.L_x_38:
[----:B------:R-:W-:Y:S01]  /*1f30*/  LOP3.LUT R13, R5, 0x80000, RZ, 0xfc, !PT ;  /* 0x00080000050d7812 */ /* 0x000fe200078efcff */
[----:B------:R-:W-:-:S07]  /*1f40*/  IMAD.MOV.U32 R12, RZ, RZ, R4 ;  /* 0x000000ffff0c7224 */ /* 0x000fce00078e0004 */
.L_x_37:
[----:B------:R-:W-:Y:S05]  /*1f50*/  BSYNC.RECONVERGENT B1 ;  /* 0x0000000000017941 */ /* 0x000fea0003800200 */
.L_x_35:
[----:B------:R-:W-:Y:S02]  /*1f60*/  IMAD.MOV.U32 R11, RZ, RZ, 0x0 ;  /* 0x00000000ff0b7424 */ /* 0x000fe400078e00ff */
[----:B------:R-:W-:Y:S02]  /*1f70*/  IMAD.MOV.U32 R2, RZ, RZ, R12 ;  /* 0x000000ffff027224 */ /* 0x000fe400078e000c */
[----:B------:R-:W-:Y:S01]  /*1f80*/  IMAD.MOV.U32 R3, RZ, RZ, R13 ;  /* 0x000000ffff037224 */ /* 0x000fe200078e000d */
[----:B------:R-:W-:Y:S06]  /*1f90*/  RET.REL.NODEC R10 `(_Z14softmax_kernelPKdPdi) ;  /* 0xffffffe00a187950 */ /* 0x000fec0003c3ffff */
.L_x_40:
        /* <DEDUP_REMOVED lines=14> */
.L_x_41:


//--------------------- .nv.shared.reserved.0     --------------------------
	.section	.nv.shared.reserved.0,"aw",@nobits
	.weak		__nv_reservedSMEM_offset_0_alias
	.size		__nv_reservedSMEM_offset_0_alias, 0, 64
	.other		__nv_reservedSMEM_offset_0_alias,@"STO_CUDA_RESERVED_SHARED STV_DEFAULT"
__nv_reservedSMEM_offset_0_alias:
	.zero		0
	.zero		64


//--------------------- .nv.shared._Z21get_grad_input_kernelPKdS0_Pdii --------------------------
	.section	.nv.shared._Z21get_grad_input_kernelPKdS0_Pdii,"aw",@nobits
	.sectionflags	@""
	.align	8
.nv.shared._Z21get_grad_input_kernelPKdS0_Pdii:
	.zero		3072


//--------------------- .nv.shared._Z14forward_kernelPKdS0_S0_Pdiib --------------------------
	.section	.nv.shared._Z14forward_kernelPKdS0_S0_Pdiib,"aw",@nobits
	.sectionflags	@""
	.align	8
.nv.shared._Z14forward_kernelPKdS0_S0_Pdiib:
	.zero		3072


//--------------------- .nv.shared._Z14softmax_kernelPKdPdi --------------------------
	.section	.nv.shared._Z14softmax_kernelPKdPdi,"aw",@nobits
	.sectionflags	@""
	.align	8
.nv.shared._Z14softmax_kernelPKdPdi:
	.zero		1040


//--------------------- .nv.constant0._Z20relu_backward_kernelPKdS0_Pdi --------------------------
	.section	.nv.constant0._Z20relu_backward_kernelPKdS0_Pdi,"a",@progbits
	.sectionflags	@""
	.align	4
.nv.constant0._Z20relu_backward_kernelPKdS0_Pdi:
	.zero		924


//--------------------- .nv.constant0._Z21update_weights_kernelPdS_PKdS1_iid --------------------------
	.section	.nv.constant0._Z21update_weights_kernelPdS_PKdS1_iid,"a",@progbits
	.sectionflags	@""
	.align	4
.nv.constant0._Z21update_weights_kernelPdS_PKdS1_iid:
	.zero		944


//--------------------- .nv.constant0._Z21get_grad_input_kernelPKdS0_Pdii --------------------------
	.section	.nv.constant0._Z21get_grad_input_kernelPKdS0_Pdii,"a",@progbits
	.sectionflags	@""
	.align	4
.nv.constant0._Z21get_grad_input_kernelPKdS0_Pdii:
	.zero		928


//--------------------- .nv.constant0._Z14forward_kernelPKdS0_S0_Pdiib --------------------------
	.section	.nv.constant0._Z14forward_kernelPKdS0_S0_Pdiib,"a",@progbits
	.sectionflags	@""
	.align	4
.nv.constant0._Z14forward_kernelPKdS0_S0_Pdiib:
	.zero		937


//--------------------- .nv.constant0._Z14ce_grad_kernelPKdPdii --------------------------
	.section	.nv.constant0._Z14ce_grad_kernelPKdPdii,"a",@progbits
	.sectionflags	@""
	.align	4
.nv.constant0._Z14ce_grad_kernelPKdPdii:
	.zero		920


//--------------------- .nv.constant0._Z14softmax_kernelPKdPdi --------------------------
	.section	.nv.constant0._Z14softmax_kernelPKdPdi,"a",@progbits
	.sectionflags	@""
	.align	4
.nv.constant0._Z14softmax_kernelPKdPdi:
	.zero		916


//--------------------- SYMBOLS --------------------------

	.type		.nv.reservedSmem.offset0,@object
	.size		.nv.reservedSmem.offset0,0x4
	.type		.nv.reservedSmem.cap,@object
	.size		.nv.reservedSmem.cap,0x4
